//
// Generated by NVIDIA NVVM Compiler
//
// Compiler Build ID: CL-36424714
// Cuda compilation tools, release 13.0, V13.0.88
// Based on NVVM 20.0.0
//

.version 9.0
.target sm_100
.address_size 64

	// .globl	_Z23Matrix_Multiply_Cuda_1dPfS_S_i
// _ZZ21Matrix_Multiply_TiledPfS_S_iE10gpu_tile_a has been demoted
// _ZZ21Matrix_Multiply_TiledPfS_S_iE10gpu_tile_b has been demoted
// _ZZ27Matrix_Multiply_Loop_UnrollPfS_S_iE10gpu_tile_a has been demoted
// _ZZ27Matrix_Multiply_Loop_UnrollPfS_S_iE10gpu_tile_b has been demoted

.visible .entry _Z23Matrix_Multiply_Cuda_1dPfS_S_i(
	.param .u64 .ptr .align 1 _Z23Matrix_Multiply_Cuda_1dPfS_S_i_param_0,
	.param .u64 .ptr .align 1 _Z23Matrix_Multiply_Cuda_1dPfS_S_i_param_1,
	.param .u64 .ptr .align 1 _Z23Matrix_Multiply_Cuda_1dPfS_S_i_param_2,
	.param .u32 _Z23Matrix_Multiply_Cuda_1dPfS_S_i_param_3
)
{
	.reg .pred 	%p<10>;
	.reg .b32 	%r<80>;
	.reg .b32 	%f<55>;
	.reg .b64 	%rd<73>;

	ld.param.u64 	%rd9, [_Z23Matrix_Multiply_Cuda_1dPfS_S_i_param_0];
	ld.param.u64 	%rd10, [_Z23Matrix_Multiply_Cuda_1dPfS_S_i_param_1];
	ld.param.u64 	%rd8, [_Z23Matrix_Multiply_Cuda_1dPfS_S_i_param_2];
	ld.param.u32 	%r39, [_Z23Matrix_Multiply_Cuda_1dPfS_S_i_param_3];
	cvta.to.global.u64 	%rd1, %rd10;
	cvta.to.global.u64 	%rd2, %rd9;
	setp.lt.s32 	%p1, %r39, 1;
	@%p1 bra 	$L__BB0_12;
	cvta.to.global.u64 	%rd11, %rd8;
	mov.u32 	%r1, %tid.x;
	mul.lo.s32 	%r2, %r39, %r1;
	mov.u32 	%r41, %ctaid.x;
	mov.u32 	%r42, %ntid.x;
	mad.lo.s32 	%r43, %r41, %r42, %r1;
	mul.wide.u32 	%rd12, %r43, 4;
	add.s64 	%rd3, %rd11, %rd12;
	ld.global.f32 	%f52, [%rd3];
	and.b32  	%r3, %r39, 7;
	setp.lt.u32 	%p2, %r39, 8;
	mov.b32 	%r78, 0;
	@%p2 bra 	$L__BB0_4;
	and.b32  	%r78, %r39, 2147483640;
	neg.s32 	%r76, %r78;
	add.s32 	%r75, %r1, %r39;
	shl.b32 	%r7, %r39, 3;
	shl.b32 	%r44, %r39, 1;
	add.s32 	%r74, %r1, %r44;
	mad.lo.s32 	%r73, %r39, 3, %r1;
	shl.b32 	%r45, %r39, 2;
	add.s32 	%r72, %r1, %r45;
	mad.lo.s32 	%r71, %r39, 5, %r1;
	mad.lo.s32 	%r70, %r39, 6, %r1;
	mad.lo.s32 	%r69, %r39, 7, %r1;
	mul.wide.u32 	%rd13, %r1, 4;
	add.s64 	%rd72, %rd1, %rd13;
	mul.wide.u32 	%rd5, %r7, 4;
	add.s32 	%r68, %r2, 3;
$L__BB0_3:
	.pragma "nounroll";
	add.s32 	%r46, %r68, -3;
	mul.wide.u32 	%rd14, %r46, 4;
	add.s64 	%rd15, %rd2, %rd14;
	ld.global.f32 	%f9, [%rd15];
	ld.global.f32 	%f10, [%rd72];
	fma.rn.f32 	%f11, %f9, %f10, %f52;
	st.global.f32 	[%rd3], %f11;
	add.s32 	%r47, %r68, -2;
	mul.wide.u32 	%rd16, %r47, 4;
	add.s64 	%rd17, %rd2, %rd16;
	ld.global.f32 	%f12, [%rd17];
	mul.wide.u32 	%rd18, %r75, 4;
	add.s64 	%rd19, %rd1, %rd18;
	ld.global.f32 	%f13, [%rd19];
	fma.rn.f32 	%f14, %f12, %f13, %f11;
	st.global.f32 	[%rd3], %f14;
	add.s32 	%r48, %r68, -1;
	mul.wide.u32 	%rd20, %r48, 4;
	add.s64 	%rd21, %rd2, %rd20;
	ld.global.f32 	%f15, [%rd21];
	mul.wide.u32 	%rd22, %r74, 4;
	add.s64 	%rd23, %rd1, %rd22;
	ld.global.f32 	%f16, [%rd23];
	fma.rn.f32 	%f17, %f15, %f16, %f14;
	st.global.f32 	[%rd3], %f17;
	add.s32 	%r49, %r68, 4;
	mul.wide.u32 	%rd24, %r68, 4;
	add.s64 	%rd25, %rd2, %rd24;
	ld.global.f32 	%f18, [%rd25];
	mul.wide.u32 	%rd26, %r73, 4;
	add.s64 	%rd27, %rd1, %rd26;
	ld.global.f32 	%f19, [%rd27];
	fma.rn.f32 	%f20, %f18, %f19, %f17;
	st.global.f32 	[%rd3], %f20;
	add.s32 	%r50, %r68, 1;
	mul.wide.u32 	%rd28, %r50, 4;
	add.s64 	%rd29, %rd2, %rd28;
	ld.global.f32 	%f21, [%rd29];
	mul.wide.u32 	%rd30, %r72, 4;
	add.s64 	%rd31, %rd1, %rd30;
	ld.global.f32 	%f22, [%rd31];
	fma.rn.f32 	%f23, %f21, %f22, %f20;
	st.global.f32 	[%rd3], %f23;
	add.s32 	%r51, %r68, 2;
	mul.wide.u32 	%rd32, %r51, 4;
	add.s64 	%rd33, %rd2, %rd32;
	ld.global.f32 	%f24, [%rd33];
	mul.wide.u32 	%rd34, %r71, 4;
	add.s64 	%rd35, %rd1, %rd34;
	ld.global.f32 	%f25, [%rd35];
	fma.rn.f32 	%f26, %f24, %f25, %f23;
	st.global.f32 	[%rd3], %f26;
	add.s32 	%r52, %r68, 3;
	mul.wide.u32 	%rd36, %r52, 4;
	add.s64 	%rd37, %rd2, %rd36;
	ld.global.f32 	%f27, [%rd37];
	mul.wide.u32 	%rd38, %r70, 4;
	add.s64 	%rd39, %rd1, %rd38;
	ld.global.f32 	%f28, [%rd39];
	fma.rn.f32 	%f29, %f27, %f28, %f26;
	st.global.f32 	[%rd3], %f29;
	mul.wide.u32 	%rd40, %r49, 4;
	add.s64 	%rd41, %rd2, %rd40;
	ld.global.f32 	%f30, [%rd41];
	mul.wide.u32 	%rd42, %r69, 4;
	add.s64 	%rd43, %rd1, %rd42;
	ld.global.f32 	%f31, [%rd43];
	fma.rn.f32 	%f52, %f30, %f31, %f29;
	st.global.f32 	[%rd3], %f52;
	add.s32 	%r76, %r76, 8;
	add.s32 	%r75, %r75, %r7;
	add.s32 	%r74, %r74, %r7;
	add.s32 	%r73, %r73, %r7;
	add.s32 	%r72, %r72, %r7;
	add.s32 	%r71, %r71, %r7;
	add.s32 	%r70, %r70, %r7;
	add.s32 	%r69, %r69, %r7;
	add.s64 	%rd72, %rd72, %rd5;
	add.s32 	%r68, %r68, 8;
	setp.ne.s32 	%p3, %r76, 0;
	@%p3 bra 	$L__BB0_3;
$L__BB0_4:
	setp.eq.s32 	%p4, %r3, 0;
	@%p4 bra 	$L__BB0_12;
	and.b32  	%r34, %r39, 3;
	setp.lt.u32 	%p5, %r3, 4;
	@%p5 bra 	$L__BB0_7;
	add.s32 	%r53, %r78, %r2;
	mul.wide.u32 	%rd44, %r53, 4;
	add.s64 	%rd45, %rd2, %rd44;
	ld.global.f32 	%f32, [%rd45];
	mad.lo.s32 	%r54, %r78, %r39, %r1;
	mul.wide.u32 	%rd46, %r54, 4;
	add.s64 	%rd47, %rd1, %rd46;
	ld.global.f32 	%f33, [%rd47];
	fma.rn.f32 	%f34, %f32, %f33, %f52;
	st.global.f32 	[%rd3], %f34;
	add.s32 	%r55, %r53, 1;
	mul.wide.u32 	%rd48, %r55, 4;
	add.s64 	%rd49, %rd2, %rd48;
	ld.global.f32 	%f35, [%rd49];
	add.s32 	%r56, %r54, %r39;
	mul.wide.u32 	%rd50, %r56, 4;
	add.s64 	%rd51, %rd1, %rd50;
	ld.global.f32 	%f36, [%rd51];
	fma.rn.f32 	%f37, %f35, %f36, %f34;
	st.global.f32 	[%rd3], %f37;
	add.s32 	%r57, %r53, 2;
	mul.wide.u32 	%rd52, %r57, 4;
	add.s64 	%rd53, %rd2, %rd52;
	ld.global.f32 	%f38, [%rd53];
	add.s32 	%r58, %r56, %r39;
	mul.wide.u32 	%rd54, %r58, 4;
	add.s64 	%rd55, %rd1, %rd54;
	ld.global.f32 	%f39, [%rd55];
	fma.rn.f32 	%f40, %f38, %f39, %f37;
	st.global.f32 	[%rd3], %f40;
	add.s32 	%r59, %r53, 3;
	mul.wide.u32 	%rd56, %r59, 4;
	add.s64 	%rd57, %rd2, %rd56;
	ld.global.f32 	%f41, [%rd57];
	add.s32 	%r60, %r58, %r39;
	mul.wide.u32 	%rd58, %r60, 4;
	add.s64 	%rd59, %rd1, %rd58;
	ld.global.f32 	%f42, [%rd59];
	fma.rn.f32 	%f52, %f41, %f42, %f40;
	st.global.f32 	[%rd3], %f52;
	add.s32 	%r78, %r78, 4;
$L__BB0_7:
	setp.eq.s32 	%p6, %r34, 0;
	@%p6 bra 	$L__BB0_12;
	setp.eq.s32 	%p7, %r34, 1;
	@%p7 bra 	$L__BB0_10;
	add.s32 	%r61, %r78, %r2;
	mul.wide.u32 	%rd60, %r61, 4;
	add.s64 	%rd61, %rd2, %rd60;
	ld.global.f32 	%f43, [%rd61];
	mad.lo.s32 	%r62, %r78, %r39, %r1;
	mul.wide.u32 	%rd62, %r62, 4;
	add.s64 	%rd63, %rd1, %rd62;
	ld.global.f32 	%f44, [%rd63];
	fma.rn.f32 	%f45, %f43, %f44, %f52;
	st.global.f32 	[%rd3], %f45;
	add.s32 	%r63, %r61, 1;
	mul.wide.u32 	%rd64, %r63, 4;
	add.s64 	%rd65, %rd2, %rd64;
	ld.global.f32 	%f46, [%rd65];
	add.s32 	%r64, %r62, %r39;
	mul.wide.u32 	%rd66, %r64, 4;
	add.s64 	%rd67, %rd1, %rd66;
	ld.global.f32 	%f47, [%rd67];
	fma.rn.f32 	%f52, %f46, %f47, %f45;
	st.global.f32 	[%rd3], %f52;
	add.s32 	%r78, %r78, 2;
$L__BB0_10:
	and.b32  	%r65, %r39, 1;
	setp.eq.b32 	%p8, %r65, 1;
	not.pred 	%p9, %p8;
	@%p9 bra 	$L__BB0_12;
	add.s32 	%r66, %r78, %r2;
	mul.wide.u32 	%rd68, %r66, 4;
	add.s64 	%rd69, %rd2, %rd68;
	ld.global.f32 	%f48, [%rd69];
	mad.lo.s32 	%r67, %r78, %r39, %r1;
	mul.wide.u32 	%rd70, %r67, 4;
	add.s64 	%rd71, %rd1, %rd70;
	ld.global.f32 	%f49, [%rd71];
	fma.rn.f32 	%f50, %f48, %f49, %f52;
	st.global.f32 	[%rd3], %f50;
$L__BB0_12:
	ret;

}
	// .globl	_Z23Matrix_Multiply_Cuda_2dPfS_S_i
.visible .entry _Z23Matrix_Multiply_Cuda_2dPfS_S_i(
	.param .u64 .ptr .align 1 _Z23Matrix_Multiply_Cuda_2dPfS_S_i_param_0,
	.param .u64 .ptr .align 1 _Z23Matrix_Multiply_Cuda_2dPfS_S_i_param_1,
	.param .u64 .ptr .align 1 _Z23Matrix_Multiply_Cuda_2dPfS_S_i_param_2,
	.param .u32 _Z23Matrix_Multiply_Cuda_2dPfS_S_i_param_3
)
{
	.reg .pred 	%p<10>;
	.reg .b32 	%r<94>;
	.reg .b32 	%f<55>;
	.reg .b64 	%rd<69>;

	ld.param.u64 	%rd5, [_Z23Matrix_Multiply_Cuda_2dPfS_S_i_param_0];
	ld.param.u64 	%rd6, [_Z23Matrix_Multiply_Cuda_2dPfS_S_i_param_1];
	ld.param.u64 	%rd4, [_Z23Matrix_Multiply_Cuda_2dPfS_S_i_param_2];
	ld.param.u32 	%r43, [_Z23Matrix_Multiply_Cuda_2dPfS_S_i_param_3];
	cvta.to.global.u64 	%rd1, %rd6;
	cvta.to.global.u64 	%rd2, %rd5;
	mov.u32 	%r44, %ctaid.x;
	shl.b32 	%r1, %r44, 1;
	mov.u32 	%r2, %tid.x;
	add.s32 	%r3, %r1, %r2;
	setp.lt.s32 	%p1, %r43, 1;
	@%p1 bra 	$L__BB1_12;
	cvta.to.global.u64 	%rd7, %rd4;
	mov.u32 	%r46, %tid.y;
	mov.u32 	%r47, %ctaid.y;
	shl.b32 	%r48, %r47, 1;
	add.s32 	%r49, %r48, %r46;
	mul.lo.s32 	%r4, %r43, %r49;
	add.s32 	%r50, %r4, %r3;
	mul.wide.u32 	%rd8, %r50, 4;
	add.s64 	%rd3, %rd7, %rd8;
	ld.global.f32 	%f52, [%rd3];
	and.b32  	%r5, %r43, 7;
	setp.lt.u32 	%p2, %r43, 8;
	mov.b32 	%r92, 0;
	@%p2 bra 	$L__BB1_4;
	and.b32  	%r92, %r43, 2147483640;
	neg.s32 	%r90, %r92;
	add.s32 	%r51, %r2, %r43;
	add.s32 	%r89, %r51, %r1;
	shl.b32 	%r9, %r43, 3;
	shl.b32 	%r52, %r43, 1;
	add.s32 	%r88, %r3, %r52;
	mad.lo.s32 	%r53, %r43, 3, %r2;
	add.s32 	%r87, %r53, %r1;
	shl.b32 	%r54, %r43, 2;
	add.s32 	%r55, %r2, %r54;
	add.s32 	%r86, %r55, %r1;
	mad.lo.s32 	%r56, %r43, 5, %r2;
	add.s32 	%r85, %r56, %r1;
	mad.lo.s32 	%r57, %r43, 6, %r2;
	add.s32 	%r84, %r57, %r1;
	mad.lo.s32 	%r58, %r43, 7, %r2;
	add.s32 	%r83, %r58, %r1;
	add.s32 	%r81, %r4, 3;
	mov.u32 	%r82, %r3;
$L__BB1_3:
	.pragma "nounroll";
	add.s32 	%r59, %r81, -3;
	mul.wide.u32 	%rd9, %r59, 4;
	add.s64 	%rd10, %rd2, %rd9;
	ld.global.f32 	%f9, [%rd10];
	mul.wide.u32 	%rd11, %r82, 4;
	add.s64 	%rd12, %rd1, %rd11;
	ld.global.f32 	%f10, [%rd12];
	fma.rn.f32 	%f11, %f9, %f10, %f52;
	st.global.f32 	[%rd3], %f11;
	add.s32 	%r60, %r81, -2;
	mul.wide.u32 	%rd13, %r60, 4;
	add.s64 	%rd14, %rd2, %rd13;
	ld.global.f32 	%f12, [%rd14];
	mul.wide.u32 	%rd15, %r89, 4;
	add.s64 	%rd16, %rd1, %rd15;
	ld.global.f32 	%f13, [%rd16];
	fma.rn.f32 	%f14, %f12, %f13, %f11;
	st.global.f32 	[%rd3], %f14;
	add.s32 	%r61, %r81, -1;
	mul.wide.u32 	%rd17, %r61, 4;
	add.s64 	%rd18, %rd2, %rd17;
	ld.global.f32 	%f15, [%rd18];
	mul.wide.u32 	%rd19, %r88, 4;
	add.s64 	%rd20, %rd1, %rd19;
	ld.global.f32 	%f16, [%rd20];
	fma.rn.f32 	%f17, %f15, %f16, %f14;
	st.global.f32 	[%rd3], %f17;
	add.s32 	%r62, %r81, 4;
	mul.wide.u32 	%rd21, %r81, 4;
	add.s64 	%rd22, %rd2, %rd21;
	ld.global.f32 	%f18, [%rd22];
	mul.wide.u32 	%rd23, %r87, 4;
	add.s64 	%rd24, %rd1, %rd23;
	ld.global.f32 	%f19, [%rd24];
	fma.rn.f32 	%f20, %f18, %f19, %f17;
	st.global.f32 	[%rd3], %f20;
	add.s32 	%r63, %r81, 1;
	mul.wide.u32 	%rd25, %r63, 4;
	add.s64 	%rd26, %rd2, %rd25;
	ld.global.f32 	%f21, [%rd26];
	mul.wide.u32 	%rd27, %r86, 4;
	add.s64 	%rd28, %rd1, %rd27;
	ld.global.f32 	%f22, [%rd28];
	fma.rn.f32 	%f23, %f21, %f22, %f20;
	st.global.f32 	[%rd3], %f23;
	add.s32 	%r64, %r81, 2;
	mul.wide.u32 	%rd29, %r64, 4;
	add.s64 	%rd30, %rd2, %rd29;
	ld.global.f32 	%f24, [%rd30];
	mul.wide.u32 	%rd31, %r85, 4;
	add.s64 	%rd32, %rd1, %rd31;
	ld.global.f32 	%f25, [%rd32];
	fma.rn.f32 	%f26, %f24, %f25, %f23;
	st.global.f32 	[%rd3], %f26;
	add.s32 	%r65, %r81, 3;
	mul.wide.u32 	%rd33, %r65, 4;
	add.s64 	%rd34, %rd2, %rd33;
	ld.global.f32 	%f27, [%rd34];
	mul.wide.u32 	%rd35, %r84, 4;
	add.s64 	%rd36, %rd1, %rd35;
	ld.global.f32 	%f28, [%rd36];
	fma.rn.f32 	%f29, %f27, %f28, %f26;
	st.global.f32 	[%rd3], %f29;
	mul.wide.u32 	%rd37, %r62, 4;
	add.s64 	%rd38, %rd2, %rd37;
	ld.global.f32 	%f30, [%rd38];
	mul.wide.u32 	%rd39, %r83, 4;
	add.s64 	%rd40, %rd1, %rd39;
	ld.global.f32 	%f31, [%rd40];
	fma.rn.f32 	%f52, %f30, %f31, %f29;
	st.global.f32 	[%rd3], %f52;
	add.s32 	%r90, %r90, 8;
	add.s32 	%r89, %r89, %r9;
	add.s32 	%r88, %r88, %r9;
	add.s32 	%r87, %r87, %r9;
	add.s32 	%r86, %r86, %r9;
	add.s32 	%r85, %r85, %r9;
	add.s32 	%r84, %r84, %r9;
	add.s32 	%r83, %r83, %r9;
	add.s32 	%r82, %r82, %r9;
	add.s32 	%r81, %r81, 8;
	setp.ne.s32 	%p3, %r90, 0;
	@%p3 bra 	$L__BB1_3;
$L__BB1_4:
	setp.eq.s32 	%p4, %r5, 0;
	@%p4 bra 	$L__BB1_12;
	and.b32  	%r38, %r43, 3;
	setp.lt.u32 	%p5, %r5, 4;
	@%p5 bra 	$L__BB1_7;
	add.s32 	%r66, %r92, %r4;
	mul.wide.u32 	%rd41, %r66, 4;
	add.s64 	%rd42, %rd2, %rd41;
	ld.global.f32 	%f32, [%rd42];
	mad.lo.s32 	%r67, %r92, %r43, %r3;
	mul.wide.u32 	%rd43, %r67, 4;
	add.s64 	%rd44, %rd1, %rd43;
	ld.global.f32 	%f33, [%rd44];
	fma.rn.f32 	%f34, %f32, %f33, %f52;
	st.global.f32 	[%rd3], %f34;
	add.s32 	%r68, %r66, 1;
	mul.wide.u32 	%rd45, %r68, 4;
	add.s64 	%rd46, %rd2, %rd45;
	ld.global.f32 	%f35, [%rd46];
	add.s32 	%r69, %r67, %r43;
	mul.wide.u32 	%rd47, %r69, 4;
	add.s64 	%rd48, %rd1, %rd47;
	ld.global.f32 	%f36, [%rd48];
	fma.rn.f32 	%f37, %f35, %f36, %f34;
	st.global.f32 	[%rd3], %f37;
	add.s32 	%r70, %r66, 2;
	mul.wide.u32 	%rd49, %r70, 4;
	add.s64 	%rd50, %rd2, %rd49;
	ld.global.f32 	%f38, [%rd50];
	add.s32 	%r71, %r69, %r43;
	mul.wide.u32 	%rd51, %r71, 4;
	add.s64 	%rd52, %rd1, %rd51;
	ld.global.f32 	%f39, [%rd52];
	fma.rn.f32 	%f40, %f38, %f39, %f37;
	st.global.f32 	[%rd3], %f40;
	add.s32 	%r72, %r66, 3;
	mul.wide.u32 	%rd53, %r72, 4;
	add.s64 	%rd54, %rd2, %rd53;
	ld.global.f32 	%f41, [%rd54];
	add.s32 	%r73, %r71, %r43;
	mul.wide.u32 	%rd55, %r73, 4;
	add.s64 	%rd56, %rd1, %rd55;
	ld.global.f32 	%f42, [%rd56];
	fma.rn.f32 	%f52, %f41, %f42, %f40;
	st.global.f32 	[%rd3], %f52;
	add.s32 	%r92, %r92, 4;
$L__BB1_7:
	setp.eq.s32 	%p6, %r38, 0;
	@%p6 bra 	$L__BB1_12;
	setp.eq.s32 	%p7, %r38, 1;
	@%p7 bra 	$L__BB1_10;
	add.s32 	%r74, %r92, %r4;
	mul.wide.u32 	%rd57, %r74, 4;
	add.s64 	%rd58, %rd2, %rd57;
	ld.global.f32 	%f43, [%rd58];
	mad.lo.s32 	%r75, %r92, %r43, %r3;
	mul.wide.u32 	%rd59, %r75, 4;
	add.s64 	%rd60, %rd1, %rd59;
	ld.global.f32 	%f44, [%rd60];
	fma.rn.f32 	%f45, %f43, %f44, %f52;
	st.global.f32 	[%rd3], %f45;
	add.s32 	%r76, %r74, 1;
	mul.wide.u32 	%rd61, %r76, 4;
	add.s64 	%rd62, %rd2, %rd61;
	ld.global.f32 	%f46, [%rd62];
	add.s32 	%r77, %r75, %r43;
	mul.wide.u32 	%rd63, %r77, 4;
	add.s64 	%rd64, %rd1, %rd63;
	ld.global.f32 	%f47, [%rd64];
	fma.rn.f32 	%f52, %f46, %f47, %f45;
	st.global.f32 	[%rd3], %f52;
	add.s32 	%r92, %r92, 2;
$L__BB1_10:
	and.b32  	%r78, %r43, 1;
	setp.eq.b32 	%p8, %r78, 1;
	not.pred 	%p9, %p8;
	@%p9 bra 	$L__BB1_12;
	add.s32 	%r79, %r92, %r4;
	mul.wide.u32 	%rd65, %r79, 4;
	add.s64 	%rd66, %rd2, %rd65;
	ld.global.f32 	%f48, [%rd66];
	mad.lo.s32 	%r80, %r92, %r43, %r3;
	mul.wide.u32 	%rd67, %r80, 4;
	add.s64 	%rd68, %rd1, %rd67;
	ld.global.f32 	%f49, [%rd68];
	fma.rn.f32 	%f50, %f48, %f49, %f52;
	st.global.f32 	[%rd3], %f50;
$L__BB1_12:
	ret;

}
	// .globl	_Z21Matrix_Multiply_TiledPfS_S_i
.visible .entry _Z21Matrix_Multiply_TiledPfS_S_i(
	.param .u64 .ptr .align 1 _Z21Matrix_Multiply_TiledPfS_S_i_param_0,
	.param .u64 .ptr .align 1 _Z21Matrix_Multiply_TiledPfS_S_i_param_1,
	.param .u64 .ptr .align 1 _Z21Matrix_Multiply_TiledPfS_S_i_param_2,
	.param .u32 _Z21Matrix_Multiply_TiledPfS_S_i_param_3
)
{
	.reg .pred 	%p<8>;
	.reg .b32 	%r<84>;
	.reg .b32 	%f<64>;
	.reg .b64 	%rd<37>;
	// demoted variable
	.shared .align 4 .b8 _ZZ21Matrix_Multiply_TiledPfS_S_iE10gpu_tile_a[16];
	// demoted variable
	.shared .align 4 .b8 _ZZ21Matrix_Multiply_TiledPfS_S_iE10gpu_tile_b[16];
	ld.param.u64 	%rd5, [_Z21Matrix_Multiply_TiledPfS_S_i_param_0];
	ld.param.u64 	%rd6, [_Z21Matrix_Multiply_TiledPfS_S_i_param_1];
	ld.param.u64 	%rd4, [_Z21Matrix_Multiply_TiledPfS_S_i_param_2];
	ld.param.u32 	%r34, [_Z21Matrix_Multiply_TiledPfS_S_i_param_3];
	cvta.to.global.u64 	%rd1, %rd6;
	cvta.to.global.u64 	%rd2, %rd5;
	mov.u32 	%r35, %ctaid.x;
	shl.b32 	%r1, %r35, 1;
	mov.u32 	%r2, %tid.x;
	add.s32 	%r3, %r1, %r2;
	mov.u32 	%r4, %tid.y;
	shr.u32 	%r36, %r34, 31;
	add.s32 	%r37, %r34, %r36;
	shr.s32 	%r5, %r37, 1;
	setp.lt.s32 	%p1, %r34, 2;
	@%p1 bra 	$L__BB2_9;
	cvta.to.global.u64 	%rd7, %rd4;
	mov.u32 	%r39, %ctaid.y;
	shl.b32 	%r40, %r39, 1;
	add.s32 	%r41, %r40, %r4;
	mul.lo.s32 	%r42, %r34, %r41;
	add.s32 	%r6, %r42, %r2;
	shl.b32 	%r43, %r4, 3;
	mov.u32 	%r44, _ZZ21Matrix_Multiply_TiledPfS_S_iE10gpu_tile_a;
	add.s32 	%r45, %r44, %r43;
	shl.b32 	%r46, %r2, 2;
	add.s32 	%r7, %r45, %r46;
	mov.u32 	%r47, _ZZ21Matrix_Multiply_TiledPfS_S_iE10gpu_tile_b;
	add.s32 	%r48, %r47, %r43;
	add.s32 	%r8, %r48, %r46;
	shl.b32 	%r49, %r2, 3;
	add.s32 	%r9, %r44, %r49;
	shl.b32 	%r50, %r4, 2;
	sub.s32 	%r10, %r48, %r50;
	add.s32 	%r51, %r42, %r3;
	mul.wide.u32 	%rd8, %r51, 4;
	add.s64 	%rd3, %rd7, %rd8;
	add.s32 	%r52, %r5, -1;
	and.b32  	%r11, %r5, 3;
	setp.lt.u32 	%p2, %r52, 3;
	mov.b32 	%r83, 0;
	@%p2 bra 	$L__BB2_4;
	and.b32  	%r83, %r5, 1073741820;
	neg.s32 	%r81, %r83;
	add.s32 	%r53, %r4, 6;
	mad.lo.s32 	%r54, %r34, %r53, %r2;
	add.s32 	%r79, %r54, %r1;
	shl.b32 	%r15, %r34, 3;
	add.s32 	%r55, %r4, 4;
	mad.lo.s32 	%r56, %r34, %r55, %r2;
	add.s32 	%r78, %r56, %r1;
	add.s32 	%r57, %r4, 2;
	mad.lo.s32 	%r58, %r34, %r57, %r2;
	add.s32 	%r77, %r58, %r1;
	mad.lo.s32 	%r59, %r4, %r34, %r2;
	add.s32 	%r76, %r59, %r1;
	mov.u32 	%r80, %r6;
$L__BB2_3:
	.pragma "nounroll";
	mul.wide.u32 	%rd9, %r80, 4;
	add.s64 	%rd10, %rd2, %rd9;
	ld.global.f32 	%f1, [%rd10];
	st.shared.f32 	[%r7], %f1;
	mul.wide.u32 	%rd11, %r76, 4;
	add.s64 	%rd12, %rd1, %rd11;
	ld.global.f32 	%f2, [%rd12];
	st.shared.f32 	[%r8], %f2;
	bar.sync 	0;
	ld.global.f32 	%f3, [%rd3];
	ld.shared.f32 	%f4, [%r9];
	ld.shared.f32 	%f5, [%r10];
	fma.rn.f32 	%f6, %f4, %f5, %f3;
	ld.shared.f32 	%f7, [%r9+4];
	ld.shared.f32 	%f8, [%r10+8];
	fma.rn.f32 	%f9, %f7, %f8, %f6;
	st.global.f32 	[%rd3], %f9;
	bar.sync 	0;
	add.s32 	%r60, %r80, 2;
	mul.wide.u32 	%rd13, %r60, 4;
	add.s64 	%rd14, %rd2, %rd13;
	ld.global.f32 	%f10, [%rd14];
	st.shared.f32 	[%r7], %f10;
	mul.wide.u32 	%rd15, %r77, 4;
	add.s64 	%rd16, %rd1, %rd15;
	ld.global.f32 	%f11, [%rd16];
	st.shared.f32 	[%r8], %f11;
	bar.sync 	0;
	ld.global.f32 	%f12, [%rd3];
	ld.shared.f32 	%f13, [%r9];
	ld.shared.f32 	%f14, [%r10];
	fma.rn.f32 	%f15, %f13, %f14, %f12;
	ld.shared.f32 	%f16, [%r9+4];
	ld.shared.f32 	%f17, [%r10+8];
	fma.rn.f32 	%f18, %f16, %f17, %f15;
	st.global.f32 	[%rd3], %f18;
	bar.sync 	0;
	add.s32 	%r61, %r80, 4;
	mul.wide.u32 	%rd17, %r61, 4;
	add.s64 	%rd18, %rd2, %rd17;
	ld.global.f32 	%f19, [%rd18];
	st.shared.f32 	[%r7], %f19;
	mul.wide.u32 	%rd19, %r78, 4;
	add.s64 	%rd20, %rd1, %rd19;
	ld.global.f32 	%f20, [%rd20];
	st.shared.f32 	[%r8], %f20;
	bar.sync 	0;
	ld.global.f32 	%f21, [%rd3];
	ld.shared.f32 	%f22, [%r9];
	ld.shared.f32 	%f23, [%r10];
	fma.rn.f32 	%f24, %f22, %f23, %f21;
	ld.shared.f32 	%f25, [%r9+4];
	ld.shared.f32 	%f26, [%r10+8];
	fma.rn.f32 	%f27, %f25, %f26, %f24;
	st.global.f32 	[%rd3], %f27;
	bar.sync 	0;
	add.s32 	%r62, %r80, 6;
	mul.wide.u32 	%rd21, %r62, 4;
	add.s64 	%rd22, %rd2, %rd21;
	ld.global.f32 	%f28, [%rd22];
	st.shared.f32 	[%r7], %f28;
	mul.wide.u32 	%rd23, %r79, 4;
	add.s64 	%rd24, %rd1, %rd23;
	ld.global.f32 	%f29, [%rd24];
	st.shared.f32 	[%r8], %f29;
	bar.sync 	0;
	ld.global.f32 	%f30, [%rd3];
	ld.shared.f32 	%f31, [%r9];
	ld.shared.f32 	%f32, [%r10];
	fma.rn.f32 	%f33, %f31, %f32, %f30;
	ld.shared.f32 	%f34, [%r9+4];
	ld.shared.f32 	%f35, [%r10+8];
	fma.rn.f32 	%f36, %f34, %f35, %f33;
	st.global.f32 	[%rd3], %f36;
	bar.sync 	0;
	add.s32 	%r81, %r81, 4;
	add.s32 	%r80, %r80, 8;
	add.s32 	%r79, %r79, %r15;
	add.s32 	%r78, %r78, %r15;
	add.s32 	%r77, %r77, %r15;
	add.s32 	%r76, %r76, %r15;
	setp.ne.s32 	%p3, %r81, 0;
	@%p3 bra 	$L__BB2_3;
$L__BB2_4:
	setp.eq.s32 	%p4, %r11, 0;
	@%p4 bra 	$L__BB2_9;
	setp.eq.s32 	%p5, %r11, 1;
	@%p5 bra 	$L__BB2_7;
	shl.b32 	%r63, %r83, 1;
	add.s32 	%r64, %r6, %r63;
	mul.wide.u32 	%rd25, %r64, 4;
	add.s64 	%rd26, %rd2, %rd25;
	ld.global.f32 	%f37, [%rd26];
	st.shared.f32 	[%r7], %f37;
	add.s32 	%r65, %r63, %r4;
	mad.lo.s32 	%r66, %r65, %r34, %r3;
	mul.wide.u32 	%rd27, %r66, 4;
	add.s64 	%rd28, %rd1, %rd27;
	ld.global.f32 	%f38, [%rd28];
	st.shared.f32 	[%r8], %f38;
	bar.sync 	0;
	ld.global.f32 	%f39, [%rd3];
	ld.shared.f32 	%f40, [%r9];
	ld.shared.f32 	%f41, [%r10];
	fma.rn.f32 	%f42, %f40, %f41, %f39;
	ld.shared.f32 	%f43, [%r9+4];
	ld.shared.f32 	%f44, [%r10+8];
	fma.rn.f32 	%f45, %f43, %f44, %f42;
	st.global.f32 	[%rd3], %f45;
	bar.sync 	0;
	add.s32 	%r67, %r64, 2;
	mul.wide.u32 	%rd29, %r67, 4;
	add.s64 	%rd30, %rd2, %rd29;
	ld.global.f32 	%f46, [%rd30];
	st.shared.f32 	[%r7], %f46;
	add.s32 	%r68, %r65, 2;
	mad.lo.s32 	%r69, %r68, %r34, %r3;
	mul.wide.u32 	%rd31, %r69, 4;
	add.s64 	%rd32, %rd1, %rd31;
	ld.global.f32 	%f47, [%rd32];
	st.shared.f32 	[%r8], %f47;
	bar.sync 	0;
	ld.global.f32 	%f48, [%rd3];
	ld.shared.f32 	%f49, [%r9];
	ld.shared.f32 	%f50, [%r10];
	fma.rn.f32 	%f51, %f49, %f50, %f48;
	ld.shared.f32 	%f52, [%r9+4];
	ld.shared.f32 	%f53, [%r10+8];
	fma.rn.f32 	%f54, %f52, %f53, %f51;
	st.global.f32 	[%rd3], %f54;
	bar.sync 	0;
	sub.s32 	%r70, %r63, %r83;
	add.s32 	%r83, %r70, 2;
$L__BB2_7:
	and.b32  	%r71, %r5, 1;
	setp.eq.b32 	%p6, %r71, 1;
	not.pred 	%p7, %p6;
	@%p7 bra 	$L__BB2_9;
	shl.b32 	%r72, %r83, 1;
	add.s32 	%r73, %r6, %r72;
	mul.wide.u32 	%rd33, %r73, 4;
	add.s64 	%rd34, %rd2, %rd33;
	ld.global.f32 	%f55, [%rd34];
	st.shared.f32 	[%r7], %f55;
	add.s32 	%r74, %r72, %r4;
	mad.lo.s32 	%r75, %r74, %r34, %r3;
	mul.wide.u32 	%rd35, %r75, 4;
	add.s64 	%rd36, %rd1, %rd35;
	ld.global.f32 	%f56, [%rd36];
	st.shared.f32 	[%r8], %f56;
	bar.sync 	0;
	ld.global.f32 	%f57, [%rd3];
	ld.shared.f32 	%f58, [%r9];
	ld.shared.f32 	%f59, [%r10];
	fma.rn.f32 	%f60, %f58, %f59, %f57;
	ld.shared.f32 	%f61, [%r9+4];
	ld.shared.f32 	%f62, [%r10+8];
	fma.rn.f32 	%f63, %f61, %f62, %f60;
	st.global.f32 	[%rd3], %f63;
	bar.sync 	0;
$L__BB2_9:
	ret;

}
	// .globl	_Z27Matrix_Multiply_Loop_UnrollPfS_S_i
.visible .entry _Z27Matrix_Multiply_Loop_UnrollPfS_S_i(
	.param .u64 .ptr .align 1 _Z27Matrix_Multiply_Loop_UnrollPfS_S_i_param_0,
	.param .u64 .ptr .align 1 _Z27Matrix_Multiply_Loop_UnrollPfS_S_i_param_1,
	.param .u64 .ptr .align 1 _Z27Matrix_Multiply_Loop_UnrollPfS_S_i_param_2,
	.param .u32 _Z27Matrix_Multiply_Loop_UnrollPfS_S_i_param_3
)
{
	.reg .pred 	%p<8>;
	.reg .b32 	%r<85>;
	.reg .b32 	%f<113>;
	.reg .b64 	%rd<37>;
	// demoted variable
	.shared .align 4 .b8 _ZZ27Matrix_Multiply_Loop_UnrollPfS_S_iE10gpu_tile_a[16];
	// demoted variable
	.shared .align 4 .b8 _ZZ27Matrix_Multiply_Loop_UnrollPfS_S_iE10gpu_tile_b[16];
	ld.param.u64 	%rd5, [_Z27Matrix_Multiply_Loop_UnrollPfS_S_i_param_0];
	ld.param.u64 	%rd6, [_Z27Matrix_Multiply_Loop_UnrollPfS_S_i_param_1];
	ld.param.u64 	%rd4, [_Z27Matrix_Multiply_Loop_UnrollPfS_S_i_param_2];
	ld.param.u32 	%r34, [_Z27Matrix_Multiply_Loop_UnrollPfS_S_i_param_3];
	cvta.to.global.u64 	%rd1, %rd6;
	cvta.to.global.u64 	%rd2, %rd5;
	mov.u32 	%r35, %ctaid.x;
	shl.b32 	%r1, %r35, 1;
	mov.u32 	%r2, %tid.x;
	add.s32 	%r3, %r1, %r2;
	mov.u32 	%r4, %tid.y;
	shr.u32 	%r36, %r34, 31;
	add.s32 	%r37, %r34, %r36;
	shr.s32 	%r5, %r37, 1;
	setp.lt.s32 	%p1, %r34, 2;
	@%p1 bra 	$L__BB3_9;
	cvta.to.global.u64 	%rd7, %rd4;
	mov.u32 	%r39, %ctaid.y;
	shl.b32 	%r40, %r39, 1;
	add.s32 	%r41, %r40, %r4;
	mul.lo.s32 	%r42, %r34, %r41;
	add.s32 	%r6, %r42, %r2;
	shl.b32 	%r43, %r4, 3;
	mov.u32 	%r44, _ZZ27Matrix_Multiply_Loop_UnrollPfS_S_iE10gpu_tile_a;
	add.s32 	%r45, %r44, %r43;
	shl.b32 	%r46, %r2, 2;
	add.s32 	%r7, %r45, %r46;
	mov.u32 	%r47, _ZZ27Matrix_Multiply_Loop_UnrollPfS_S_iE10gpu_tile_b;
	add.s32 	%r48, %r47, %r43;
	add.s32 	%r8, %r48, %r46;
	shl.b32 	%r49, %r2, 3;
	add.s32 	%r9, %r44, %r49;
	shl.b32 	%r50, %r4, 2;
	sub.s32 	%r10, %r48, %r50;
	add.s32 	%r51, %r42, %r3;
	mul.wide.u32 	%rd8, %r51, 4;
	add.s64 	%rd3, %rd7, %rd8;
	add.s32 	%r52, %r5, -1;
	setp.lt.u32 	%p2, %r52, 3;
	mov.b32 	%r84, 0;
	@%p2 bra 	$L__BB3_4;
	and.b32  	%r84, %r5, 1073741820;
	neg.s32 	%r82, %r84;
	add.s32 	%r54, %r4, 6;
	mad.lo.s32 	%r55, %r34, %r54, %r2;
	add.s32 	%r80, %r55, %r1;
	shl.b32 	%r13, %r34, 3;
	add.s32 	%r56, %r4, 4;
	mad.lo.s32 	%r57, %r34, %r56, %r2;
	add.s32 	%r79, %r57, %r1;
	add.s32 	%r58, %r4, 2;
	mad.lo.s32 	%r59, %r34, %r58, %r2;
	add.s32 	%r78, %r59, %r1;
	mad.lo.s32 	%r60, %r4, %r34, %r2;
	add.s32 	%r77, %r60, %r1;
	mov.u32 	%r81, %r6;
$L__BB3_3:
	.pragma "nounroll";
	mul.wide.u32 	%rd9, %r81, 4;
	add.s64 	%rd10, %rd2, %rd9;
	ld.global.f32 	%f1, [%rd10];
	st.shared.f32 	[%r7], %f1;
	mul.wide.u32 	%rd11, %r77, 4;
	add.s64 	%rd12, %rd1, %rd11;
	ld.global.f32 	%f2, [%rd12];
	st.shared.f32 	[%r8], %f2;
	bar.sync 	0;
	ld.shared.f32 	%f3, [%r9];
	ld.shared.f32 	%f4, [%r10];
	ld.shared.f32 	%f5, [%r9+4];
	ld.shared.f32 	%f6, [%r10+8];
	mul.f32 	%f7, %f5, %f6;
	fma.rn.f32 	%f8, %f3, %f4, %f7;
	ld.shared.f32 	%f9, [%r9+8];
	ld.shared.f32 	%f10, [%r10+16];
	fma.rn.f32 	%f11, %f9, %f10, %f8;
	ld.shared.f32 	%f12, [%r9+12];
	ld.shared.f32 	%f13, [%r10+24];
	fma.rn.f32 	%f14, %f12, %f13, %f11;
	ld.global.f32 	%f15, [%rd3];
	add.f32 	%f16, %f15, %f14;
	st.global.f32 	[%rd3], %f16;
	bar.sync 	0;
	add.s32 	%r61, %r81, 2;
	mul.wide.u32 	%rd13, %r61, 4;
	add.s64 	%rd14, %rd2, %rd13;
	ld.global.f32 	%f17, [%rd14];
	st.shared.f32 	[%r7], %f17;
	mul.wide.u32 	%rd15, %r78, 4;
	add.s64 	%rd16, %rd1, %rd15;
	ld.global.f32 	%f18, [%rd16];
	st.shared.f32 	[%r8], %f18;
	bar.sync 	0;
	ld.shared.f32 	%f19, [%r9];
	ld.shared.f32 	%f20, [%r10];
	ld.shared.f32 	%f21, [%r9+4];
	ld.shared.f32 	%f22, [%r10+8];
	mul.f32 	%f23, %f21, %f22;
	fma.rn.f32 	%f24, %f19, %f20, %f23;
	ld.shared.f32 	%f25, [%r9+8];
	ld.shared.f32 	%f26, [%r10+16];
	fma.rn.f32 	%f27, %f25, %f26, %f24;
	ld.shared.f32 	%f28, [%r9+12];
	ld.shared.f32 	%f29, [%r10+24];
	fma.rn.f32 	%f30, %f28, %f29, %f27;
	ld.global.f32 	%f31, [%rd3];
	add.f32 	%f32, %f31, %f30;
	st.global.f32 	[%rd3], %f32;
	bar.sync 	0;
	add.s32 	%r62, %r81, 4;
	mul.wide.u32 	%rd17, %r62, 4;
	add.s64 	%rd18, %rd2, %rd17;
	ld.global.f32 	%f33, [%rd18];
	st.shared.f32 	[%r7], %f33;
	mul.wide.u32 	%rd19, %r79, 4;
	add.s64 	%rd20, %rd1, %rd19;
	ld.global.f32 	%f34, [%rd20];
	st.shared.f32 	[%r8], %f34;
	bar.sync 	0;
	ld.shared.f32 	%f35, [%r9];
	ld.shared.f32 	%f36, [%r10];
	ld.shared.f32 	%f37, [%r9+4];
	ld.shared.f32 	%f38, [%r10+8];
	mul.f32 	%f39, %f37, %f38;
	fma.rn.f32 	%f40, %f35, %f36, %f39;
	ld.shared.f32 	%f41, [%r9+8];
	ld.shared.f32 	%f42, [%r10+16];
	fma.rn.f32 	%f43, %f41, %f42, %f40;
	ld.shared.f32 	%f44, [%r9+12];
	ld.shared.f32 	%f45, [%r10+24];
	fma.rn.f32 	%f46, %f44, %f45, %f43;
	ld.global.f32 	%f47, [%rd3];
	add.f32 	%f48, %f47, %f46;
	st.global.f32 	[%rd3], %f48;
	bar.sync 	0;
	add.s32 	%r63, %r81, 6;
	mul.wide.u32 	%rd21, %r63, 4;
	add.s64 	%rd22, %rd2, %rd21;
	ld.global.f32 	%f49, [%rd22];
	st.shared.f32 	[%r7], %f49;
	mul.wide.u32 	%rd23, %r80, 4;
	add.s64 	%rd24, %rd1, %rd23;
	ld.global.f32 	%f50, [%rd24];
	st.shared.f32 	[%r8], %f50;
	bar.sync 	0;
	ld.shared.f32 	%f51, [%r9];
	ld.shared.f32 	%f52, [%r10];
	ld.shared.f32 	%f53, [%r9+4];
	ld.shared.f32 	%f54, [%r10+8];
	mul.f32 	%f55, %f53, %f54;
	fma.rn.f32 	%f56, %f51, %f52, %f55;
	ld.shared.f32 	%f57, [%r9+8];
	ld.shared.f32 	%f58, [%r10+16];
	fma.rn.f32 	%f59, %f57, %f58, %f56;
	ld.shared.f32 	%f60, [%r9+12];
	ld.shared.f32 	%f61, [%r10+24];
	fma.rn.f32 	%f62, %f60, %f61, %f59;
	ld.global.f32 	%f63, [%rd3];
	add.f32 	%f64, %f63, %f62;
	st.global.f32 	[%rd3], %f64;
	bar.sync 	0;
	add.s32 	%r82, %r82, 4;
	add.s32 	%r81, %r81, 8;
	add.s32 	%r80, %r80, %r13;
	add.s32 	%r79, %r79, %r13;
	add.s32 	%r78, %r78, %r13;
	add.s32 	%r77, %r77, %r13;
	setp.ne.s32 	%p3, %r82, 0;
	@%p3 bra 	$L__BB3_3;
$L__BB3_4:
	and.b32  	%r31, %r5, 3;
	setp.eq.s32 	%p4, %r31, 0;
	@%p4 bra 	$L__BB3_9;
	setp.eq.s32 	%p5, %r31, 1;
	@%p5 bra 	$L__BB3_7;
	shl.b32 	%r64, %r84, 1;
	add.s32 	%r65, %r6, %r64;
	mul.wide.u32 	%rd25, %r65, 4;
	add.s64 	%rd26, %rd2, %rd25;
	ld.global.f32 	%f65, [%rd26];
	st.shared.f32 	[%r7], %f65;
	add.s32 	%r66, %r64, %r4;
	mad.lo.s32 	%r67, %r66, %r34, %r3;
	mul.wide.u32 	%rd27, %r67, 4;
	add.s64 	%rd28, %rd1, %rd27;
	ld.global.f32 	%f66, [%rd28];
	st.shared.f32 	[%r8], %f66;
	bar.sync 	0;
	ld.shared.f32 	%f67, [%r9];
	ld.shared.f32 	%f68, [%r10];
	ld.shared.f32 	%f69, [%r9+4];
	ld.shared.f32 	%f70, [%r10+8];
	mul.f32 	%f71, %f69, %f70;
	fma.rn.f32 	%f72, %f67, %f68, %f71;
	ld.shared.f32 	%f73, [%r9+8];
	ld.shared.f32 	%f74, [%r10+16];
	fma.rn.f32 	%f75, %f73, %f74, %f72;
	ld.shared.f32 	%f76, [%r9+12];
	ld.shared.f32 	%f77, [%r10+24];
	fma.rn.f32 	%f78, %f76, %f77, %f75;
	ld.global.f32 	%f79, [%rd3];
	add.f32 	%f80, %f79, %f78;
	st.global.f32 	[%rd3], %f80;
	bar.sync 	0;
	add.s32 	%r68, %r65, 2;
	mul.wide.u32 	%rd29, %r68, 4;
	add.s64 	%rd30, %rd2, %rd29;
	ld.global.f32 	%f81, [%rd30];
	st.shared.f32 	[%r7], %f81;
	add.s32 	%r69, %r66, 2;
	mad.lo.s32 	%r70, %r69, %r34, %r3;
	mul.wide.u32 	%rd31, %r70, 4;
	add.s64 	%rd32, %rd1, %rd31;
	ld.global.f32 	%f82, [%rd32];
	st.shared.f32 	[%r8], %f82;
	bar.sync 	0;
	ld.shared.f32 	%f83, [%r9];
	ld.shared.f32 	%f84, [%r10];
	ld.shared.f32 	%f85, [%r9+4];
	ld.shared.f32 	%f86, [%r10+8];
	mul.f32 	%f87, %f85, %f86;
	fma.rn.f32 	%f88, %f83, %f84, %f87;
	ld.shared.f32 	%f89, [%r9+8];
	ld.shared.f32 	%f90, [%r10+16];
	fma.rn.f32 	%f91, %f89, %f90, %f88;
	ld.shared.f32 	%f92, [%r9+12];
	ld.shared.f32 	%f93, [%r10+24];
	fma.rn.f32 	%f94, %f92, %f93, %f91;
	ld.global.f32 	%f95, [%rd3];
	add.f32 	%f96, %f95, %f94;
	st.global.f32 	[%rd3], %f96;
	bar.sync 	0;
	sub.s32 	%r71, %r64, %r84;
	add.s32 	%r84, %r71, 2;
$L__BB3_7:
	and.b32  	%r72, %r5, 1;
	setp.eq.b32 	%p6, %r72, 1;
	not.pred 	%p7, %p6;
	@%p7 bra 	$L__BB3_9;
	shl.b32 	%r73, %r84, 1;
	add.s32 	%r74, %r6, %r73;
	mul.wide.u32 	%rd33, %r74, 4;
	add.s64 	%rd34, %rd2, %rd33;
	ld.global.f32 	%f97, [%rd34];
	st.shared.f32 	[%r7], %f97;
	add.s32 	%r75, %r73, %r4;
	mad.lo.s32 	%r76, %r75, %r34, %r3;
	mul.wide.u32 	%rd35, %r76, 4;
	add.s64 	%rd36, %rd1, %rd35;
	ld.global.f32 	%f98, [%rd36];
	st.shared.f32 	[%r8], %f98;
	bar.sync 	0;
	ld.shared.f32 	%f99, [%r9];
	ld.shared.f32 	%f100, [%r10];
	ld.shared.f32 	%f101, [%r9+4];
	ld.shared.f32 	%f102, [%r10+8];
	mul.f32 	%f103, %f101, %f102;
	fma.rn.f32 	%f104, %f99, %f100, %f103;
	ld.shared.f32 	%f105, [%r9+8];
	ld.shared.f32 	%f106, [%r10+16];
	fma.rn.f32 	%f107, %f105, %f106, %f104;
	ld.shared.f32 	%f108, [%r9+12];
	ld.shared.f32 	%f109, [%r10+24];
	fma.rn.f32 	%f110, %f108, %f109, %f107;
	ld.global.f32 	%f111, [%rd3];
	add.f32 	%f112, %f111, %f110;
	st.global.f32 	[%rd3], %f112;
	bar.sync 	0;
$L__BB3_9:
	ret;

}


// ===== COMPILED SASS (sm_100) =====

	.target	sm_100

	.elftype	@"ET_EXEC"


//--------------------- .note.nv.tkinfo           --------------------------
	.section	.note.nv.tkinfo,"",@"SHT_NOTE"
	.sectionflags	@"SHF_NOTE_NV_TKINFO"
	.tkinfo
        /*0018*/ 	.word	0x00000002
        /*0030*/ 	.string	""
        /*0030*/ 	.string	"ptxas"
        /*0030*/ 	.string	"Cuda compilation tools, release 13.0, V13.0.88"
        /*0030*/ 	.string	"Build cuda_13.0.r13.0/compiler.36424714_0"
        /*0030*/ 	.string	"-arch sm_100 -m 64 "



//--------------------- .note.nv.cuinfo           --------------------------
	.section	.note.nv.cuinfo,"",@"SHT_NOTE"
	.sectionflags	@"SHF_NOTE_NV_CUINFO"
        /*0018*/ 	.short	0x0002
        /*001a*/ 	.short	0x0064
        /*001c*/ 	.short	0x0082
	.zero		2


//--------------------- .nv.info                  --------------------------
	.section	.nv.info,"",@"SHT_CUDA_INFO"
	.align	4


	//----- nvinfo : EIATTR_REGCOUNT
	.align		4
        /*0000*/ 	.byte	0x04, 0x2f
        /*0002*/ 	.short	(.L_1 - .L_0)
	.align		4
.L_0:
        /*0004*/ 	.word	index@(_Z23Matrix_Multiply_Cuda_1dPfS_S_i)
        /*0008*/ 	.word	0x00000020


	//----- nvinfo : EIATTR_FRAME_SIZE
	.align		4
.L_1:
        /*000c*/ 	.byte	0x04, 0x11
        /*000e*/ 	.short	(.L_3 - .L_2)
	.align		4
.L_2:
        /*0010*/ 	.word	index@(_Z23Matrix_Multiply_Cuda_1dPfS_S_i)
        /*0014*/ 	.word	0x00000000


	//----- nvinfo : EIATTR_REGCOUNT
	.align		4
.L_3:
        /*0018*/ 	.byte	0x04, 0x2f
        /*001a*/ 	.short	(.L_5 - .L_4)
	.align		4
.L_4:
        /*001c*/ 	.word	index@(_Z23Matrix_Multiply_Cuda_2dPfS_S_i)
        /*0020*/ 	.word	0x00000020


	//----- nvinfo : EIATTR_FRAME_SIZE
	.align		4
.L_5:
        /*0024*/ 	.byte	0x04, 0x11
        /*0026*/ 	.short	(.L_7 - .L_6)
	.align		4
.L_6:
        /*0028*/ 	.word	index@(_Z23Matrix_Multiply_Cuda_2dPfS_S_i)
        /*002c*/ 	.word	0x00000000


	//----- nvinfo : EIATTR_REGCOUNT
	.align		4
.L_7:
        /*0030*/ 	.byte	0x04, 0x2f
        /*0032*/ 	.short	(.L_9 - .L_8)
	.align		4
.L_8:
        /*0034*/ 	.word	index@(_Z21Matrix_Multiply_TiledPfS_S_i)
        /*0038*/ 	.word	0x00000020


	//----- nvinfo : EIATTR_FRAME_SIZE
	.align		4
.L_9:
        /*003c*/ 	.byte	0x04, 0x11
        /*003e*/ 	.short	(.L_11 - .L_10)
	.align		4
.L_10:
        /*0040*/ 	.word	index@(_Z21Matrix_Multiply_TiledPfS_S_i)
        /*0044*/ 	.word	0x00000000


	//----- nvinfo : EIATTR_REGCOUNT
	.align		4
.L_11:
        /*0048*/ 	.byte	0x04, 0x2f
        /*004a*/ 	.short	(.L_13 - .L_12)
	.align		4
.L_12:
        /*004c*/ 	.word	index@(_Z27Matrix_Multiply_Loop_UnrollPfS_S_i)
        /*0050*/ 	.word	0x00000020


	//----- nvinfo : EIATTR_FRAME_SIZE
	.align		4
.L_13:
        /*0054*/ 	.byte	0x04, 0x11
        /*0056*/ 	.short	(.L_15 - .L_14)
	.align		4
.L_14:
        /*0058*/ 	.word	index@(_Z27Matrix_Multiply_Loop_UnrollPfS_S_i)
        /*005c*/ 	.word	0x00000000


	//----- nvinfo : EIATTR_MIN_STACK_SIZE
	.align		4
.L_15:
        /*0060*/ 	.byte	0x04, 0x12
        /*0062*/ 	.short	(.L_17 - .L_16)
	.align		4
.L_16:
        /*0064*/ 	.word	index@(_Z27Matrix_Multiply_Loop_UnrollPfS_S_i)
        /*0068*/ 	.word	0x00000000


	//----- nvinfo : EIATTR_MIN_STACK_SIZE
	.align		4
.L_17:
        /*006c*/ 	.byte	0x04, 0x12
        /*006e*/ 	.short	(.L_19 - .L_18)
	.align		4
.L_18:
        /*0070*/ 	.word	index@(_Z21Matrix_Multiply_TiledPfS_S_i)
        /*0074*/ 	.word	0x00000000


	//----- nvinfo : EIATTR_MIN_STACK_SIZE
	.align		4
.L_19:
        /*0078*/ 	.byte	0x04, 0x12
        /*007a*/ 	.short	(.L_21 - .L_20)
	.align		4
.L_20:
        /*007c*/ 	.word	index@(_Z23Matrix_Multiply_Cuda_2dPfS_S_i)
        /*0080*/ 	.word	0x00000000


	//----- nvinfo : EIATTR_MIN_STACK_SIZE
	.align		4
.L_21:
        /*0084*/ 	.byte	0x04, 0x12
        /*0086*/ 	.short	(.L_23 - .L_22)
	.align		4
.L_22:
        /*0088*/ 	.word	index@(_Z23Matrix_Multiply_Cuda_1dPfS_S_i)
        /*008c*/ 	.word	0x00000000
.L_23:


//--------------------- .nv.compat                --------------------------
	.section	.nv.compat,"",@"SHT_CUDA_COMPAT_INFO"
	.align	4
        /*0000*/ 	.byte	0x02, 0x09, 0x00, 0x00, 0x02, 0x02, 0x01, 0x00, 0x02, 0x05, 0x05, 0x00, 0x03, 0x07, 0x01, 0x01
        /*0010*/ 	.byte	0x02, 0x03, 0x00, 0x00, 0x02, 0x06, 0x01, 0x00, 0x04, 0x0b, 0x08, 0x00, 0x09, 0x00, 0x00, 0x00
        /*0020*/ 	.byte	0x00, 0x00, 0x00, 0x00


//--------------------- .nv.info._Z27Matrix_Multiply_Loop_UnrollPfS_S_i --------------------------
	.section	.nv.info._Z27Matrix_Multiply_Loop_UnrollPfS_S_i,"",@"SHT_CUDA_INFO"
	.sectionflags	@""
	.align	4


	//----- nvinfo : EIATTR_CUDA_API_VERSION
	.align		4
        /*0000*/ 	.byte	0x04, 0x37
        /*0002*/ 	.short	(.L_25 - .L_24)
.L_24:
        /*0004*/ 	.word	0x00000082


	//----- nvinfo : EIATTR_KPARAM_INFO
	.align		4
.L_25:
        /*0008*/ 	.byte	0x04, 0x17
        /*000a*/ 	.short	(.L_27 - .L_26)
.L_26:
        /*000c*/ 	.word	0x00000000
        /*0010*/ 	.short	0x0003
        /*0012*/ 	.short	0x0018
        /*0014*/ 	.byte	0x00, 0xf0, 0x11, 0x00


	//----- nvinfo : EIATTR_KPARAM_INFO
	.align		4
.L_27:
        /*0018*/ 	.byte	0x04, 0x17
        /*001a*/ 	.short	(.L_29 - .L_28)
.L_28:
        /*001c*/ 	.word	0x00000000
        /*0020*/ 	.short	0x0002
        /*0022*/ 	.short	0x0010
        /*0024*/ 	.byte	0x00, 0xf5, 0x21, 0x00


	//----- nvinfo : EIATTR_KPARAM_INFO
	.align		4
.L_29:
        /*0028*/ 	.byte	0x04, 0x17
        /*002a*/ 	.short	(.L_31 - .L_30)
.L_30:
        /*002c*/ 	.word	0x00000000
        /*0030*/ 	.short	0x0001
        /*0032*/ 	.short	0x0008
        /*0034*/ 	.byte	0x00, 0xf5, 0x21, 0x00


	//----- nvinfo : EIATTR_KPARAM_INFO
	.align		4
.L_31:
        /*0038*/ 	.byte	0x04, 0x17
        /*003a*/ 	.short	(.L_33 - .L_32)
.L_32:
        /*003c*/ 	.word	0x00000000
        /*0040*/ 	.short	0x0000
        /*0042*/ 	.short	0x0000
        /*0044*/ 	.byte	0x00, 0xf5, 0x21, 0x00


	//----- nvinfo : EIATTR_SPARSE_MMA_MASK
	.align		4
.L_33:
        /*0048*/ 	.byte	0x03, 0x50
        /*004a*/ 	.short	0x0000


	//----- nvinfo : EIATTR_MAXREG_COUNT
	.align		4
        /*004c*/ 	.byte	0x03, 0x1b
        /*004e*/ 	.short	0x00ff


	//----- nvinfo : EIATTR_NUM_BARRIERS
	.align		4
        /*0050*/ 	.byte	0x02, 0x4c
        /*0052*/ 	.byte	0x01
	.zero		1


	//----- nvinfo : EIATTR_MERCURY_ISA_VERSION
	.align		4
        /*0054*/ 	.byte	0x03, 0x5f
        /*0056*/ 	.short	0x0101


	//----- nvinfo : EIATTR_VRC_CTA_INIT_COUNT
	.align		4
        /*0058*/ 	.byte	0x02, 0x4a
	.zero		1
	.zero		1


	//----- nvinfo : EIATTR_EXIT_INSTR_OFFSETS
	.align		4
        /*005c*/ 	.byte	0x04, 0x1c
        /*005e*/ 	.short	(.L_35 - .L_34)


	//   ....[0]....
.L_34:
        /*0060*/ 	.word	0x00000030


	//   ....[1]....
        /*0064*/ 	.word	0x00000900


	//   ....[2]....
        /*0068*/ 	.word	0x00000c90


	//   ....[3]....
        /*006c*/ 	.word	0x00000e40


	//----- nvinfo : EIATTR_CBANK_PARAM_SIZE
	.align		4
.L_35:
        /*0070*/ 	.byte	0x03, 0x19
        /*0072*/ 	.short	0x001c


	//----- nvinfo : EIATTR_PARAM_CBANK
	.align		4
        /*0074*/ 	.byte	0x04, 0x0a
        /*0076*/ 	.short	(.L_37 - .L_36)
	.align		4
.L_36:
        /*0078*/ 	.word	index@(.nv.constant0._Z27Matrix_Multiply_Loop_UnrollPfS_S_i)
        /*007c*/ 	.short	0x0380
        /*007e*/ 	.short	0x001c


	//----- nvinfo : EIATTR_SW_WAR
	.align		4
.L_37:
        /*0080*/ 	.byte	0x04, 0x36
        /*0082*/ 	.short	(.L_39 - .L_38)
.L_38:
        /*0084*/ 	.word	0x00000008
.L_39:


//--------------------- .nv.info._Z21Matrix_Multiply_TiledPfS_S_i --------------------------
	.section	.nv.info._Z21Matrix_Multiply_TiledPfS_S_i,"",@"SHT_CUDA_INFO"
	.sectionflags	@""
	.align	4


	//----- nvinfo : EIATTR_CUDA_API_VERSION
	.align		4
        /*0000*/ 	.byte	0x04, 0x37
        /*0002*/ 	.short	(.L_41 - .L_40)
.L_40:
        /*0004*/ 	.word	0x00000082


	//----- nvinfo : EIATTR_KPARAM_INFO
	.align		4
.L_41:
        /*0008*/ 	.byte	0x04, 0x17
        /*000a*/ 	.short	(.L_43 - .L_42)
.L_42:
        /*000c*/ 	.word	0x00000000
        /*0010*/ 	.short	0x0003
        /*0012*/ 	.short	0x0018
        /*0014*/ 	.byte	0x00, 0xf0, 0x11, 0x00


	//----- nvinfo : EIATTR_KPARAM_INFO
	.align		4
.L_43:
        /*0018*/ 	.byte	0x04, 0x17
        /*001a*/ 	.short	(.L_45 - .L_44)
.L_44:
        /*001c*/ 	.word	0x00000000
        /*0020*/ 	.short	0x0002
        /*0022*/ 	.short	0x0010
        /*0024*/ 	.byte	0x00, 0xf5, 0x21, 0x00


	//----- nvinfo : EIATTR_KPARAM_INFO
	.align		4
.L_45:
        /*0028*/ 	.byte	0x04, 0x17
        /*002a*/ 	.short	(.L_47 - .L_46)
.L_46:
        /*002c*/ 	.word	0x00000000
        /*0030*/ 	.short	0x0001
        /*0032*/ 	.short	0x0008
        /*0034*/ 	.byte	0x00, 0xf5, 0x21, 0x00


	//----- nvinfo : EIATTR_KPARAM_INFO
	.align		4
.L_47:
        /*0038*/ 	.byte	0x04, 0x17
        /*003a*/ 	.short	(.L_49 - .L_48)
.L_48:
        /*003c*/ 	.word	0x00000000
        /*0040*/ 	.short	0x0000
        /*0042*/ 	.short	0x0000
        /*0044*/ 	.byte	0x00, 0xf5, 0x21, 0x00


	//----- nvinfo : EIATTR_SPARSE_MMA_MASK
	.align		4
.L_49:
        /*0048*/ 	.byte	0x03, 0x50
        /*004a*/ 	.short	0x0000


	//----- nvinfo : EIATTR_MAXREG_COUNT
	.align		4
        /*004c*/ 	.byte	0x03, 0x1b
        /*004e*/ 	.short	0x00ff


	//----- nvinfo : EIATTR_NUM_BARRIERS
	.align		4
        /*0050*/ 	.byte	0x02, 0x4c
        /*0052*/ 	.byte	0x01
	.zero		1


	//----- nvinfo : EIATTR_MERCURY_ISA_VERSION
	.align		4
        /*0054*/ 	.byte	0x03, 0x5f
        /*0056*/ 	.short	0x0101


	//----- nvinfo : EIATTR_VRC_CTA_INIT_COUNT
	.align		4
        /*0058*/ 	.byte	0x02, 0x4a
	.zero		1
	.zero		1


	//----- nvinfo : EIATTR_EXIT_INSTR_OFFSETS
	.align		4
        /*005c*/ 	.byte	0x04, 0x1c
        /*005e*/ 	.short	(.L_51 - .L_50)


	//   ....[0]....
.L_50:
        /*0060*/ 	.word	0x00000030


	//   ....[1]....
        /*0064*/ 	.word	0x00000790


	//   ....[2]....
        /*0068*/ 	.word	0x00000a60


	//   ....[3]....
        /*006c*/ 	.word	0x00000bb0


	//----- nvinfo : EIATTR_CBANK_PARAM_SIZE
	.align		4
.L_51:
        /*0070*/ 	.byte	0x03, 0x19
        /*0072*/ 	.short	0x001c


	//----- nvinfo : EIATTR_PARAM_CBANK
	.align		4
        /*0074*/ 	.byte	0x04, 0x0a
        /*0076*/ 	.short	(.L_53 - .L_52)
	.align		4
.L_52:
        /*0078*/ 	.word	index@(.nv.constant0._Z21Matrix_Multiply_TiledPfS_S_i)
        /*007c*/ 	.short	0x0380
        /*007e*/ 	.short	0x001c


	//----- nvinfo : EIATTR_SW_WAR
	.align		4
.L_53:
        /*0080*/ 	.byte	0x04, 0x36
        /*0082*/ 	.short	(.L_55 - .L_54)
.L_54:
        /*0084*/ 	.word	0x00000008
.L_55:


//--------------------- .nv.info._Z23Matrix_Multiply_Cuda_2dPfS_S_i --------------------------
	.section	.nv.info._Z23Matrix_Multiply_Cuda_2dPfS_S_i,"",@"SHT_CUDA_INFO"
	.sectionflags	@""
	.align	4


	//----- nvinfo : EIATTR_CUDA_API_VERSION
	.align		4
        /*0000*/ 	.byte	0x04, 0x37
        /*0002*/ 	.short	(.L_57 - .L_56)
.L_56:
        /*0004*/ 	.word	0x00000082


	//----- nvinfo : EIATTR_KPARAM_INFO
	.align		4
.L_57:
        /*0008*/ 	.byte	0x04, 0x17
        /*000a*/ 	.short	(.L_59 - .L_58)
.L_58:
        /*000c*/ 	.word	0x00000000
        /*0010*/ 	.short	0x0003
        /*0012*/ 	.short	0x0018
        /*0014*/ 	.byte	0x00, 0xf0, 0x11, 0x00


	//----- nvinfo : EIATTR_KPARAM_INFO
	.align		4
.L_59:
        /*0018*/ 	.byte	0x04, 0x17
        /*001a*/ 	.short	(.L_61 - .L_60)
.L_60:
        /*001c*/ 	.word	0x00000000
        /*0020*/ 	.short	0x0002
        /*0022*/ 	.short	0x0010
        /*0024*/ 	.byte	0x00, 0xf5, 0x21, 0x00


	//----- nvinfo : EIATTR_KPARAM_INFO
	.align		4
.L_61:
        /*0028*/ 	.byte	0x04, 0x17
        /*002a*/ 	.short	(.L_63 - .L_62)
.L_62:
        /*002c*/ 	.word	0x00000000
        /*0030*/ 	.short	0x0001
        /*0032*/ 	.short	0x0008
        /*0034*/ 	.byte	0x00, 0xf5, 0x21, 0x00


	//----- nvinfo : EIATTR_KPARAM_INFO
	.align		4
.L_63:
        /*0038*/ 	.byte	0x04, 0x17
        /*003a*/ 	.short	(.L_65 - .L_64)
.L_64:
        /*003c*/ 	.word	0x00000000
        /*0040*/ 	.short	0x0000
        /*0042*/ 	.short	0x0000
        /*0044*/ 	.byte	0x00, 0xf5, 0x21, 0x00


	//----- nvinfo : EIATTR_SPARSE_MMA_MASK
	.align		4
.L_65:
        /*0048*/ 	.byte	0x03, 0x50
        /*004a*/ 	.short	0x0000


	//----- nvinfo : EIATTR_MAXREG_COUNT
	.align		4
        /*004c*/ 	.byte	0x03, 0x1b
        /*004e*/ 	.short	0x00ff


	//----- nvinfo : EIATTR_MERCURY_ISA_VERSION
	.align		4
        /*0050*/ 	.byte	0x03, 0x5f
        /*0052*/ 	.short	0x0101


	//----- nvinfo : EIATTR_VRC_CTA_INIT_COUNT
	.align		4
        /*0054*/ 	.byte	0x02, 0x4a
	.zero		1
	.zero		1


	//----- nvinfo : EIATTR_EXIT_INSTR_OFFSETS
	.align		4
        /*0058*/ 	.byte	0x04, 0x1c
        /*005a*/ 	.short	(.L_67 - .L_66)


	//   ....[0]....
.L_66:
        /*005c*/ 	.word	0x00000030


	//   ....[1]....
        /*0060*/ 	.word	0x000006a0


	//   ....[2]....
        /*0064*/ 	.word	0x00000920


	//   ....[3]....
        /*0068*/ 	.word	0x00000aa0


	//   ....[4]....
        /*006c*/ 	.word	0x00000b50


	//----- nvinfo : EIATTR_CBANK_PARAM_SIZE
	.align		4
.L_67:
        /*0070*/ 	.byte	0x03, 0x19
        /*0072*/ 	.short	0x001c


	//----- nvinfo : EIATTR_PARAM_CBANK
	.align		4
        /*0074*/ 	.byte	0x04, 0x0a
        /*0076*/ 	.short	(.L_69 - .L_68)
	.align		4
.L_68:
        /*0078*/ 	.word	index@(.nv.constant0._Z23Matrix_Multiply_Cuda_2dPfS_S_i)
        /*007c*/ 	.short	0x0380
        /*007e*/ 	.short	0x001c


	//----- nvinfo : EIATTR_SW_WAR
	.align		4
.L_69:
        /*0080*/ 	.byte	0x04, 0x36
        /*0082*/ 	.short	(.L_71 - .L_70)
.L_70:
        /*0084*/ 	.word	0x00000008
.L_71:


//--------------------- .nv.info._Z23Matrix_Multiply_Cuda_1dPfS_S_i --------------------------
	.section	.nv.info._Z23Matrix_Multiply_Cuda_1dPfS_S_i,"",@"SHT_CUDA_INFO"
	.sectionflags	@""
	.align	4


	//----- nvinfo : EIATTR_CUDA_API_VERSION
	.align		4
        /*0000*/ 	.byte	0x04, 0x37
        /*0002*/ 	.short	(.L_73 - .L_72)
.L_72:
        /*0004*/ 	.word	0x00000082


	//----- nvinfo : EIATTR_KPARAM_INFO
	.align		4
.L_73:
        /*0008*/ 	.byte	0x04, 0x17
        /*000a*/ 	.short	(.L_75 - .L_74)
.L_74:
        /*000c*/ 	.word	0x00000000
        /*0010*/ 	.short	0x0003
        /*0012*/ 	.short	0x0018
        /*0014*/ 	.byte	0x00, 0xf0, 0x11, 0x00


	//----- nvinfo : EIATTR_KPARAM_INFO
	.align		4
.L_75:
        /*0018*/ 	.byte	0x04, 0x17
        /*001a*/ 	.short	(.L_77 - .L_76)
.L_76:
        /*001c*/ 	.word	0x00000000
        /*0020*/ 	.short	0x0002
        /*0022*/ 	.short	0x0010
        /*0024*/ 	.byte	0x00, 0xf5, 0x21, 0x00


	//----- nvinfo : EIATTR_KPARAM_INFO
	.align		4
.L_77:
        /*0028*/ 	.byte	0x04, 0x17
        /*002a*/ 	.short	(.L_79 - .L_78)
.L_78:
        /*002c*/ 	.word	0x00000000
        /*0030*/ 	.short	0x0001
        /*0032*/ 	.short	0x0008
        /*0034*/ 	.byte	0x00, 0xf5, 0x21, 0x00


	//----- nvinfo : EIATTR_KPARAM_INFO
	.align		4
.L_79:
        /*0038*/ 	.byte	0x04, 0x17
        /*003a*/ 	.short	(.L_81 - .L_80)
.L_80:
        /*003c*/ 	.word	0x00000000
        /*0040*/ 	.short	0x0000
        /*0042*/ 	.short	0x0000
        /*0044*/ 	.byte	0x00, 0xf5, 0x21, 0x00


	//----- nvinfo : EIATTR_SPARSE_MMA_MASK
	.align		4
.L_81:
        /*0048*/ 	.byte	0x03, 0x50
        /*004a*/ 	.short	0x0000


	//----- nvinfo : EIATTR_MAXREG_COUNT
	.align		4
        /*004c*/ 	.byte	0x03, 0x1b
        /*004e*/ 	.short	0x00ff


	//----- nvinfo : EIATTR_MERCURY_ISA_VERSION
	.align		4
        /*0050*/ 	.byte	0x03, 0x5f
        /*0052*/ 	.short	0x0101


	//----- nvinfo : EIATTR_VRC_CTA_INIT_COUNT
	.align		4
        /*0054*/ 	.byte	0x02, 0x4a
	.zero		1
	.zero		1


	//----- nvinfo : EIATTR_EXIT_INSTR_OFFSETS
	.align		4
        /*0058*/ 	.byte	0x04, 0x1c
        /*005a*/ 	.short	(.L_83 - .L_82)


	//   ....[0]....
.L_82:
        /*005c*/ 	.word	0x00000030


	//   ....[1]....
        /*0060*/ 	.word	0x00000610


	//   ....[2]....
        /*0064*/ 	.word	0x00000890


	//   ....[3]....
        /*0068*/ 	.word	0x00000a10


	//   ....[4]....
        /*006c*/ 	.word	0x00000ac0


	//----- nvinfo : EIATTR_CBANK_PARAM_SIZE
	.align		4
.L_83:
        /*0070*/ 	.byte	0x03, 0x19
        /*0072*/ 	.short	0x001c


	//----- nvinfo : EIATTR_PARAM_CBANK
	.align		4
        /*0074*/ 	.byte	0x04, 0x0a
        /*0076*/ 	.short	(.L_85 - .L_84)
	.align		4
.L_84:
        /*0078*/ 	.word	index@(.nv.constant0._Z23Matrix_Multiply_Cuda_1dPfS_S_i)
        /*007c*/ 	.short	0x0380
        /*007e*/ 	.short	0x001c


	//----- nvinfo : EIATTR_SW_WAR
	.align		4
.L_85:
        /*0080*/ 	.byte	0x04, 0x36
        /*0082*/ 	.short	(.L_87 - .L_86)
.L_86:
        /*0084*/ 	.word	0x00000008
.L_87:


//--------------------- .nv.callgraph             --------------------------
	.section	.nv.callgraph,"",@"SHT_CUDA_CALLGRAPH"
	.align	4
	.sectionentsize	8
	.align		4
        /*0000*/ 	.word	0x00000000
	.align		4
        /*0004*/ 	.word	0xffffffff
	.align		4
        /*0008*/ 	.word	0x00000000
	.align		4
        /*000c*/ 	.word	0xfffffffe
	.align		4
        /*0010*/ 	.word	0x00000000
	.align		4
        /*0014*/ 	.word	0xfffffffd
	.align		4
        /*0018*/ 	.word	0x00000000
	.align		4
        /*001c*/ 	.word	0xfffffffc


//--------------------- .text._Z27Matrix_Multiply_Loop_UnrollPfS_S_i --------------------------
	.section	.text._Z27Matrix_Multiply_Loop_UnrollPfS_S_i,"ax",@progbits
	.align	128
        .global         _Z27Matrix_Multiply_Loop_UnrollPfS_S_i
        .type           _Z27Matrix_Multiply_Loop_UnrollPfS_S_i,@function
        .size           _Z27Matrix_Multiply_Loop_UnrollPfS_S_i,(.L_x_18 - _Z27Matrix_Multiply_Loop_UnrollPfS_S_i)
        .other          _Z27Matrix_Multiply_Loop_UnrollPfS_S_i,@"STO_CUDA_ENTRY STV_DEFAULT"
_Z27Matrix_Multiply_Loop_UnrollPfS_S_i:
.text._Z27Matrix_Multiply_Loop_UnrollPfS_S_i:
[----:B------:R-:W-:Y:S08]  /*0000*/  LDC R1, c[0x0][0x37c] ;  /* 0x0000df00ff017b82 */ /* 0x000ff00000000800 */
[----:B------:R-:W0:Y:S02]  /*0010*/  LDC R2, c[0x0][0x398] ;  /* 0x0000e600ff027b82 */ /* 0x000e240000000800 */
[----:B0-----:R-:W-:-:S13]  /*0020*/  ISETP.GE.AND P0, PT, R2, 0x2, PT ;  /* 0x000000020200780c */ /* 0x001fda0003f06270 */
[----:B------:R-:W-:Y:S05]  /*0030*/  @!P0 EXIT ;  /* 0x000000000000894d */ /* 0x000fea0003800000 */
[----:B------:R-:W0:Y:S01]  /*0040*/  S2R R3, SR_TID.Y ;  /* 0x0000000000037919 */ /* 0x000e220000002200 */
[----:B------:R-:W1:Y:S01]  /*0050*/  S2UR UR5, SR_CgaCtaId ;  /* 0x00000000000579c3 */ /* 0x000e620000008800 */
[----:B------:R-:W-:Y:S01]  /*0060*/  LEA.HI R12, R2, R2, RZ, 0x1 ;  /* 0x00000002020c7211 */ /* 0x000fe200078f08ff */
[----:B------:R-:W-:Y:S01]  /*0070*/  UMOV UR4, 0x400 ;  /* 0x0000040000047882 */ /* 0x000fe20000000000 */
[----:B------:R-:W0:Y:S01]  /*0080*/  S2R R0, SR_CTAID.Y ;  /* 0x0000000000007919 */ /* 0x000e220000002600 */
[----:B------:R-:W2:Y:S01]  /*0090*/  LDCU.64 UR8, c[0x0][0x358] ;  /* 0x00006b00ff0877ac */ /* 0x000ea20008000a00 */
[----:B------:R-:W-:Y:S01]  /*00a0*/  SHF.R.S32.HI R12, RZ, 0x1, R12 ;  /* 0x00000001ff0c7819 */ /* 0x000fe2000001140c */
[----:B------:R-:W3:Y:S02]  /*00b0*/  S2R R15, SR_CTAID.X ;  /* 0x00000000000f7919 */ /* 0x000ee40000002500 */
[----:B------:R-:W4:Y:S01]  /*00c0*/  LDC.64 R24, c[0x0][0x390] ;  /* 0x0000e400ff187b82 */ /* 0x000f220000000a00 */
[----:B------:R-:W3:Y:S01]  /*00d0*/  S2R R14, SR_TID.X ;  /* 0x00000000000e7919 */ /* 0x000ee20000002100 */
[----:B-1----:R-:W-:-:S02]  /*00e0*/  ULEA UR6, UR5, UR4, 0x18 ;  /* 0x0000000405067291 */ /* 0x002fc4000f8ec0ff */
[----:B------:R-:W-:-:S04]  /*00f0*/  UIADD3 UR4, UPT, UPT, UR4, 0x10, URZ ;  /* 0x0000001004047890 */ /* 0x000fc8000fffe0ff */
[----:B------:R-:W-:Y:S01]  /*0100*/  ULEA UR4, UR5, UR4, 0x18 ;  /* 0x0000000405047291 */ /* 0x000fe2000f8ec0ff */
[----:B0-----:R-:W-:Y:S02]  /*0110*/  LEA R21, R0, R3, 0x1 ;  /* 0x0000000300157211 */ /* 0x001fe400078e08ff */
[----:B------:R-:W-:-:S03]  /*0120*/  IADD3 R0, PT, PT, R12, -0x1, RZ ;  /* 0xffffffff0c007810 */ /* 0x000fc60007ffe0ff */
[----:B------:R-:W-:Y:S02]  /*0130*/  LEA R8, R3, UR4, 0x3 ;  /* 0x0000000403087c11 */ /* 0x000fe4000f8e18ff */
[----:B------:R-:W-:Y:S01]  /*0140*/  ISETP.GE.U32.AND P0, PT, R0, 0x3, PT ;  /* 0x000000030000780c */ /* 0x000fe20003f06070 */
[----:B------:R-:W-:Y:S01]  /*0150*/  HFMA2 R0, -RZ, RZ, 0, 0 ;  /* 0x00000000ff007431 */ /* 0x000fe200000001ff */
[----:B---3--:R-:W-:Y:S01]  /*0160*/  LEA R23, R15, R14, 0x1 ;  /* 0x0000000e0f177211 */ /* 0x008fe200078e08ff */
[----:B------:R-:W-:Y:S01]  /*0170*/  IMAD R7, R3, -0x4, R8 ;  /* 0xfffffffc03077824 */ /* 0x000fe200078e0208 */
[C---:B------:R-:W-:Y:S02]  /*0180*/  LEA R4, R14.reuse, UR6, 0x3 ;  /* 0x000000060e047c11 */ /* 0x040fe4000f8e18ff */
[----:B------:R-:W-:Y:S01]  /*0190*/  LEA R6, R14, R8, 0x2 ;  /* 0x000000080e067211 */ /* 0x000fe200078e10ff */
[CC--:B------:R-:W-:Y:S02]  /*01a0*/  IMAD R5, R21.reuse, R2.reuse, R23 ;  /* 0x0000000215057224 */ /* 0x0c0fe400078e0217 */
[----:B------:R-:W-:-:S02]  /*01b0*/  IMAD R21, R21, R2, R14 ;  /* 0x0000000215157224 */ /* 0x000fc400078e020e */
[----:B----4-:R-:W-:Y:S01]  /*01c0*/  IMAD.WIDE.U32 R24, R5, 0x4, R24 ;  /* 0x0000000405187825 */ /* 0x010fe200078e0018 */
[----:B------:R-:W-:-:S04]  /*01d0*/  LEA R5, R3, UR6, 0x3 ;  /* 0x0000000603057c11 */ /* 0x000fc8000f8e18ff */
[----:B------:R-:W-:Y:S01]  /*01e0*/  LEA R5, R14, R5, 0x2 ;  /* 0x000000050e057211 */ /* 0x000fe200078e10ff */
[----:B--2---:R-:W-:Y:S06]  /*01f0*/  @!P0 BRA `(.L_x_0) ;  /* 0x0000000400bc8947 */ /* 0x004fec0003800000 */
[C---:B------:R-:W-:Y:S01]  /*0200*/  IADD3 R9, PT, PT, R3.reuse, 0x6, RZ ;  /* 0x0000000603097810 */ /* 0x040fe20007ffe0ff */
[CCC-:B------:R-:W-:Y:S01]  /*0210*/  IMAD R16, R3.reuse, R2.reuse, R14.reuse ;  /* 0x0000000203107224 */ /* 0x1c0fe200078e020e */
[C---:B------:R-:W-:Y:S02]  /*0220*/  IADD3 R11, PT, PT, R3.reuse, 0x4, RZ ;  /* 0x00000004030b7810 */ /* 0x040fe40007ffe0ff */
[----:B------:R-:W-:Y:S01]  /*0230*/  IADD3 R13, PT, PT, R3, 0x2, RZ ;  /* 0x00000002030d7810 */ /* 0x000fe20007ffe0ff */
[-CC-:B------:R-:W-:Y:S01]  /*0240*/  IMAD R8, R9, R2.reuse, R14.reuse ;  /* 0x0000000209087224 */ /* 0x180fe200078e020e */
[----:B------:R-:W-:Y:S01]  /*0250*/  LOP3.LUT R0, R12, 0x3ffffffc, RZ, 0xc0, !PT ;  /* 0x3ffffffc0c007812 */ /* 0x000fe200078ec0ff */
[--C-:B------:R-:W-:Y:S01]  /*0260*/  IMAD R10, R11, R2, R14.reuse ;  /* 0x000000020b0a7224 */ /* 0x100fe200078e020e */
[----:B------:R-:W-:Y:S01]  /*0270*/  LEA R9, R15, R16, 0x1 ;  /* 0x000000100f097211 */ /* 0x000fe200078e08ff */
[----:B------:R-:W-:Y:S01]  /*0280*/  IMAD R14, R13, R2, R14 ;  /* 0x000000020d0e7224 */ /* 0x000fe200078e020e */
[----:B------:R-:W-:-:S02]  /*0290*/  LEA R11, R15, R8, 0x1 ;  /* 0x000000080f0b7211 */ /* 0x000fc400078e08ff */
[C---:B------:R-:W-:Y:S02]  /*02a0*/  LEA R13, R15.reuse, R10, 0x1 ;  /* 0x0000000a0f0d7211 */ /* 0x040fe400078e08ff */
[----:B------:R-:W-:Y:S02]  /*02b0*/  LEA R15, R15, R14, 0x1 ;  /* 0x0000000e0f0f7211 */ /* 0x000fe400078e08ff */
[----:B------:R-:W-:Y:S02]  /*02c0*/  MOV R8, R21 ;  /* 0x0000001500087202 */ /* 0x000fe40000000f00 */
[----:B------:R-:W-:-:S07]  /*02d0*/  IADD3 R10, PT, PT, -R0, RZ, RZ ;  /* 0x000000ff000a7210 */ /* 0x000fce0007ffe1ff */
.L_x_1:
[----:B0-----:R-:W0:Y:S08]  /*02e0*/  LDC.64 R26, c[0x0][0x380] ;  /* 0x0000e000ff1a7b82 */ /* 0x001e300000000a00 */
[----:B------:R-:W1:Y:S01]  /*02f0*/  LDC.64 R18, c[0x0][0x388] ;  /* 0x0000e200ff127b82 */ /* 0x000e620000000a00 */
[----:B0-----:R-:W-:-:S05]  /*0300*/  IMAD.WIDE.U32 R16, R8, 0x4, R26 ;  /* 0x0000000408107825 */ /* 0x001fca00078e001a */
[----:B------:R-:W2:Y:S01]  /*0310*/  LDG.E R20, desc[UR8][R16.64] ;  /* 0x0000000810147981 */ /* 0x000ea2000c1e1900 */
[----:B-1----:R-:W-:-:S06]  /*0320*/  IMAD.WIDE.U32 R28, R9, 0x4, R18 ;  /* 0x00000004091c7825 */ /* 0x002fcc00078e0012 */
[----:B------:R-:W3:Y:S04]  /*0330*/  LDG.E R29, desc[UR8][R28.64] ;  /* 0x000000081c1d7981 */ /* 0x000ee8000c1e1900 */
[----:B--2---:R-:W-:Y:S04]  /*0340*/  STS [R5], R20 ;  /* 0x0000001405007388 */ /* 0x004fe80000000800 */
[----:B---3--:R-:W-:Y:S01]  /*0350*/  STS [R6], R29 ;  /* 0x0000001d06007388 */ /* 0x008fe20000000800 */
[----:B------:R-:W-:Y:S06]  /*0360*/  BAR.SYNC.DEFER_BLOCKING 0x0 ;  /* 0x0000000000007b1d */ /* 0x000fec0000010000 */
[----:B------:R-:W2:Y:S04]  /*0370*/  LDG.E R14, desc[UR8][R24.64] ;  /* 0x00000008180e7981 */ /* 0x000ea8000c1e1900 */
[----:B------:R-:W-:Y:S04]  /*0380*/  LDS R22, [R7+0x8] ;  /* 0x0000080007167984 */ /* 0x000fe80000000800 */
[----:B------:R-:W0:Y:S04]  /*0390*/  LDS.64 R16, [R4] ;  /* 0x0000000004107984 */ /* 0x000e280000000a00 */
[----:B------:R-:W-:Y:S04]  /*03a0*/  LDS R28, [R7+0x10] ;  /* 0x00001000071c7984 */ /* 0x000fe80000000800 */
[----:B------:R-:W-:Y:S01]  /*03b0*/  LDS R29, [R7+0x18] ;  /* 0x00001800071d7984 */ /* 0x000fe20000000800 */
[----:B0-----:R-:W-:-:S03]  /*03c0*/  FMUL R17, R22, R17 ;  /* 0x0000001116117220 */ /* 0x001fc60000400000 */
[----:B------:R-:W0:Y:S02]  /*03d0*/  LDS R22, [R7] ;  /* 0x0000000007167984 */ /* 0x000e240000000800 */
[----:B0-----:R-:W-:Y:S02]  /*03e0*/  FFMA R22, R16, R22, R17 ;  /* 0x0000001610167223 */ /* 0x001fe40000000011 */
[----:B------:R-:W0:Y:S02]  /*03f0*/  LDS.64 R16, [R4+0x8] ;  /* 0x0000080004107984 */ /* 0x000e240000000a00 */
[----:B0-----:R-:W-:-:S04]  /*0400*/  FFMA R16, R16, R28, R22 ;  /* 0x0000001c10107223 */ /* 0x001fc80000000016 */
[----:B------:R-:W-:Y:S01]  /*0410*/  FFMA R17, R29, R17, R16 ;  /* 0x000000111d117223 */ /* 0x000fe20000000010 */
[----:B------:R-:W-:-:S04]  /*0420*/  IMAD.WIDE.U32 R28, R15, 0x4, R18 ;  /* 0x000000040f1c7825 */ /* 0x000fc800078e0012 */
[----:B--2---:R-:W-:-:S05]  /*0430*/  FADD R20, R17, R14 ;  /* 0x0000000e11147221 */ /* 0x004fca0000000000 */
[----:B------:R-:W-:Y:S01]  /*0440*/  STG.E desc[UR8][R24.64], R20 ;  /* 0x0000001418007986 */ /* 0x000fe2000c101908 */
[----:B------:R-:W-:Y:S01]  /*0450*/  BAR.SYNC.DEFER_BLOCKING 0x0 ;  /* 0x0000000000007b1d */ /* 0x000fe20000010000 */
[----:B------:R-:W-:-:S05]  /*0460*/  IADD3 R17, PT, PT, R8, 0x2, RZ ;  /* 0x0000000208117810 */ /* 0x000fca0007ffe0ff */
[----:B------:R-:W-:-:S05]  /*0470*/  IMAD.WIDE.U32 R16, R17, 0x4, R26 ;  /* 0x0000000411107825 */ /* 0x000fca00078e001a */
[----:B------:R-:W2:Y:S04]  /*0480*/  LDG.E R22, desc[UR8][R16.64] ;  /* 0x0000000810167981 */ /* 0x000ea8000c1e1900 */
[----:B------:R-:W3:Y:S04]  /*0490*/  LDG.E R29, desc[UR8][R28.64] ;  /* 0x000000081c1d7981 */ /* 0x000ee8000c1e1900 */
[----:B--2---:R-:W-:Y:S04]  /*04a0*/  STS [R5], R22 ;  /* 0x0000001605007388 */ /* 0x004fe80000000800 */
[----:B---3--:R-:W-:Y:S01]  /*04b0*/  STS [R6], R29 ;  /* 0x0000001d06007388 */ /* 0x008fe20000000800 */
[----:B------:R-:W-:Y:S06]  /*04c0*/  BAR.SYNC.DEFER_BLOCKING 0x0 ;  /* 0x0000000000007b1d */ /* 0x000fec0000010000 */
[----:B------:R-:W2:Y:S04]  /*04d0*/  LDG.E R14, desc[UR8][R24.64] ;  /* 0x00000008180e7981 */ /* 0x000ea8000c1e1900 */
[----:B------:R-:W-:Y:S04]  /*04e0*/  LDS R28, [R7+0x8] ;  /* 0x00000800071c7984 */ /* 0x000fe80000000800 */
[----:B------:R-:W0:Y:S04]  /*04f0*/  LDS.64 R16, [R4] ;  /* 0x0000000004107984 */ /* 0x000e280000000a00 */
[----:B------:R-:W1:Y:S04]  /*0500*/  LDS R20, [R7] ;  /* 0x0000000007147984 */ /* 0x000e680000000800 */
[----:B------:R-:W-:Y:S01]  /*0510*/  LDS R29, [R7+0x18] ;  /* 0x00001800071d7984 */ /* 0x000fe20000000800 */
[----:B0-----:R-:W-:-:S03]  /*0520*/  FMUL R17, R28, R17 ;  /* 0x000000111c117220 */ /* 0x001fc60000400000 */
[----:B------:R-:W-:Y:S01]  /*0530*/  LDS R28, [R7+0x10] ;  /* 0x00001000071c7984 */ /* 0x000fe20000000800 */
[----:B-1----:R-:W-:-:S03]  /*0540*/  FFMA R20, R16, R20, R17 ;  /* 0x0000001410147223 */ /* 0x002fc60000000011 */
        /* <DEDUP_REMOVED lines=25> */
[----:B------:R-:W-:-:S05]  /*06e0*/  IADD3 R29, PT, PT, R8, 0x6, RZ ;  /* 0x00000006081d7810 */ /* 0x000fca0007ffe0ff */
[----:B------:R-:W-:-:S04]  /*06f0*/  IMAD.WIDE.U32 R26, R29, 0x4, R26 ;  /* 0x000000041d1a7825 */ /* 0x000fc800078e001a */
[----:B------:R-:W-:-:S04]  /*0700*/  IMAD.WIDE.U32 R28, R11, 0x4, R18 ;  /* 0x000000040b1c7825 */ /* 0x000fc800078e0012 */
[----:B--2---:R-:W-:-:S05]  /*0710*/  FADD R20, R17, R14 ;  /* 0x0000000e11147221 */ /* 0x004fca0000000000 */
[----:B------:R-:W-:Y:S01]  /*0720*/  STG.E desc[UR8][R24.64], R20 ;  /* 0x0000001418007986 */ /* 0x000fe2000c101908 */
[----:B------:R-:W-:Y:S06]  /*0730*/  BAR.SYNC.DEFER_BLOCKING 0x0 ;  /* 0x0000000000007b1d */ /* 0x000fec0000010000 */
        /* <DEDUP_REMOVED lines=9> */
[----:B------:R-:W-:Y:S04]  /*07d0*/  LDS R20, [R7+0x10] ;  /* 0x0000100007147984 */ /* 0x000fe80000000800 */
[----:B------:R-:W3:Y:S04]  /*07e0*/  LDS.64 R18, [R4+0x8] ;  /* 0x0000080004127984 */ /* 0x000ee80000000a00 */
[----:B------:R-:W4:Y:S01]  /*07f0*/  LDS R27, [R7+0x18] ;  /* 0x00001800071b7984 */ /* 0x000f220000000800 */
[----:B------:R-:W-:-:S04]  /*0800*/  IADD3 R10, PT, PT, R10, 0x4, RZ ;  /* 0x000000040a0a7810 */ /* 0x000fc80007ffe0ff */
[----:B------:R-:W-:Y:S01]  /*0810*/  ISETP.NE.AND P0, PT, R10, RZ, PT ;  /* 0x000000ff0a00720c */ /* 0x000fe20003f05270 */
[----:B0-----:R-:W-:-:S04]  /*0820*/  FMUL R17, R28, R17 ;  /* 0x000000111c117220 */ /* 0x001fc80000400000 */
[----:B-1----:R-:W-:-:S04]  /*0830*/  FFMA R17, R16, R22, R17 ;  /* 0x0000001610117223 */ /* 0x002fc80000000011 */
[----:B---3--:R-:W-:-:S04]  /*0840*/  FFMA R18, R18, R20, R17 ;  /* 0x0000001412127223 */ /* 0x008fc80000000011 */
[----:B----4-:R-:W-:Y:S01]  /*0850*/  FFMA R19, R27, R19, R18 ;  /* 0x000000131b137223 */ /* 0x010fe20000000012 */
[----:B------:R-:W-:Y:S02]  /*0860*/  IADD3 R8, PT, PT, R8, 0x8, RZ ;  /* 0x0000000808087810 */ /* 0x000fe40007ffe0ff */
[C---:B------:R-:W-:Y:S02]  /*0870*/  LEA R11, R2.reuse, R11, 0x3 ;  /* 0x0000000b020b7211 */ /* 0x040fe400078e18ff */
[C---:B------:R-:W-:Y:S02]  /*0880*/  LEA R13, R2.reuse, R13, 0x3 ;  /* 0x0000000d020d7211 */ /* 0x040fe400078e18ff */
[C---:B------:R-:W-:Y:S02]  /*0890*/  LEA R15, R2.reuse, R15, 0x3 ;  /* 0x0000000f020f7211 */ /* 0x040fe400078e18ff */
[----:B------:R-:W-:Y:S01]  /*08a0*/  LEA R9, R2, R9, 0x3 ;  /* 0x0000000902097211 */ /* 0x000fe200078e18ff */
[----:B--2---:R-:W-:-:S05]  /*08b0*/  FADD R19, R19, R14 ;  /* 0x0000000e13137221 */ /* 0x004fca0000000000 */
[----:B------:R0:W-:Y:S01]  /*08c0*/  STG.E desc[UR8][R24.64], R19 ;  /* 0x0000001318007986 */ /* 0x0001e2000c101908 */
[----:B------:R-:W-:Y:S06]  /*08d0*/  BAR.SYNC.DEFER_BLOCKING 0x0 ;  /* 0x0000000000007b1d */ /* 0x000fec0000010000 */
[----:B------:R-:W-:Y:S05]  /*08e0*/  @P0 BRA `(.L_x_1) ;  /* 0xfffffff8007c0947 */ /* 0x000fea000383ffff */
.L_x_0:
[----:B------:R-:W-:-:S13]  /*08f0*/  LOP3.LUT P0, R8, R12, 0x3, RZ, 0xc0, !PT ;  /* 0x000000030c087812 */ /* 0x000fda000780c0ff */
[----:B------:R-:W-:Y:S05]  /*0900*/  @!P0 EXIT ;  /* 0x000000000000894d */ /* 0x000fea0003800000 */
[----:B------:R-:W-:Y:S02]  /*0910*/  ISETP.NE.AND P0, PT, R8, 0x1, PT ;  /* 0x000000010800780c */ /* 0x000fe40003f05270 */
[----:B------:R-:W-:-:S04]  /*0920*/  LOP3.LUT R12, R12, 0x1, RZ, 0xc0, !PT ;  /* 0x000000010c0c7812 */ /* 0x000fc800078ec0ff */
[----:B------:R-:W-:-:S07]  /*0930*/  ISETP.NE.U32.AND P1, PT, R12, 0x1, PT ;  /* 0x000000010c00780c */ /* 0x000fce0003f25070 */
[----:B------:R-:W-:Y:S06]  /*0940*/  @!P0 BRA `(.L_x_2) ;  /* 0x0000000000d08947 */ /* 0x000fec0003800000 */
[----:B------:R-:W1:Y:S01]  /*0950*/  LDC.64 R8, c[0x0][0x380] ;  /* 0x0000e000ff087b82 */ /* 0x000e620000000a00 */
[C---:B------:R-:W-:Y:S02]  /*0960*/  LEA R20, R0.reuse, R3, 0x1 ;  /* 0x0000000300147211 */ /* 0x040fe400078e08ff */
[----:B------:R-:W-:-:S03]  /*0970*/  LEA R27, R0, R21, 0x1 ;  /* 0x00000015001b7211 */ /* 0x000fc600078e08ff */
[----:B------:R-:W-:Y:S02]  /*0980*/  IMAD R15, R20, R2, R23 ;  /* 0x00000002140f7224 */ /* 0x000fe400078e0217 */
[----:B------:R-:W2:Y:S01]  /*0990*/  LDC.64 R10, c[0x0][0x388] ;  /* 0x0000e200ff0a7b82 */ /* 0x000ea20000000a00 */
[----:B-1----:R-:W-:-:S05]  /*09a0*/  IMAD.WIDE.U32 R12, R27, 0x4, R8 ;  /* 0x000000041b0c7825 */ /* 0x002fca00078e0008 */
[----:B------:R-:W3:Y:S01]  /*09b0*/  LDG.E R26, desc[UR8][R12.64] ;  /* 0x000000080c1a7981 */ /* 0x000ee2000c1e1900 */
[----:B--2---:R-:W-:-:S06]  /*09c0*/  IMAD.WIDE.U32 R14, R15, 0x4, R10 ;  /* 0x000000040f0e7825 */ /* 0x004fcc00078e000a */
[----:B------:R-:W2:Y:S04]  /*09d0*/  LDG.E R15, desc[UR8][R14.64] ;  /* 0x000000080e0f7981 */ /* 0x000ea8000c1e1900 */
[----:B---3--:R-:W-:Y:S04]  /*09e0*/  STS [R5], R26 ;  /* 0x0000001a05007388 */ /* 0x008fe80000000800 */
[----:B--2---:R-:W-:Y:S01]  /*09f0*/  STS [R6], R15 ;  /* 0x0000000f06007388 */ /* 0x004fe20000000800 */
[----:B------:R-:W-:Y:S06]  /*0a00*/  BAR.SYNC.DEFER_BLOCKING 0x0 ;  /* 0x0000000000007b1d */ /* 0x000fec0000010000 */
[----:B------:R-:W2:Y:S04]  /*0a10*/  LDG.E R22, desc[UR8][R24.64] ;  /* 0x0000000818167981 */ /* 0x000ea8000c1e1900 */
[----:B------:R-:W-:Y:S04]  /*0a20*/  LDS R28, [R7+0x8] ;  /* 0x00000800071c7984 */ /* 0x000fe80000000800 */
[----:B------:R-:W1:Y:S04]  /*0a30*/  LDS.64 R16, [R4] ;  /* 0x0000000004107984 */ /* 0x000e680000000a00 */
[----:B------:R-:W3:Y:S04]  /*0a40*/  LDS R29, [R7] ;  /* 0x00000000071d7984 */ /* 0x000ee80000000800 */
[----:B------:R-:W-:Y:S04]  /*0a50*/  LDS R13, [R7+0x10] ;  /* 0x00001000070d7984 */ /* 0x000fe80000000800 */
[----:B0-----:R-:W0:Y:S04]  /*0a60*/  LDS.64 R18, [R4+0x8] ;  /* 0x0000080004127984 */ /* 0x001e280000000a00 */
[----:B------:R-:W4:Y:S01]  /*0a70*/  LDS R12, [R7+0x18] ;  /* 0x00001800070c7984 */ /* 0x000f220000000800 */
[----:B-1----:R-:W-:-:S04]  /*0a80*/  FMUL R17, R28, R17 ;  /* 0x000000111c117220 */ /* 0x002fc80000400000 */
[----:B---3--:R-:W-:-:S04]  /*0a90*/  FFMA R17, R16, R29, R17 ;  /* 0x0000001d10117223 */ /* 0x008fc80000000011 */
[----:B0-----:R-:W-:-:S04]  /*0aa0*/  FFMA R13, R18, R13, R17 ;  /* 0x0000000d120d7223 */ /* 0x001fc80000000011 */
[----:B----4-:R-:W-:Y:S01]  /*0ab0*/  FFMA R13, R12, R19, R13 ;  /* 0x000000130c0d7223 */ /* 0x010fe2000000000d */
[----:B------:R-:W-:Y:S02]  /*0ac0*/  IADD3 R20, PT, PT, R20, 0x2, RZ ;  /* 0x0000000214147810 */ /* 0x000fe40007ffe0ff */
[----:B------:R-:W-:-:S03]  /*0ad0*/  IADD3 R27, PT, PT, R27, 0x2, RZ ;  /* 0x000000021b1b7810 */ /* 0x000fc60007ffe0ff */
[----:B------:R-:W-:Y:S02]  /*0ae0*/  IMAD R15, R20, R2, R23 ;  /* 0x00000002140f7224 */ /* 0x000fe400078e0217 */
        /* <DEDUP_REMOVED lines=17> */
[----:B0-----:R-:W-:-:S04]  /*0c00*/  FMUL R13, R16, R13 ;  /* 0x0000000d100d7220 */ /* 0x001fc80000400000 */
[----:B-1----:R-:W-:-:S04]  /*0c10*/  FFMA R13, R12, R19, R13 ;  /* 0x000000130c0d7223 */ /* 0x002fc8000000000d */
[----:B---3--:R-:W-:-:S04]  /*0c20*/  FFMA R10, R10, R17, R13 ;  /* 0x000000110a0a7223 */ /* 0x008fc8000000000d */
[----:B----4-:R-:W-:Y:S01]  /*0c30*/  FFMA R9, R9, R11, R10 ;  /* 0x0000000b09097223 */ /* 0x010fe2000000000a */
[----:B------:R-:W-:-:S04]  /*0c40*/  LEA R0, R0, -R0, 0x1 ;  /* 0x8000000000007211 */ /* 0x000fc800078e08ff */
[----:B------:R-:W-:Y:S01]  /*0c50*/  IADD3 R0, PT, PT, R0, 0x2, RZ ;  /* 0x0000000200007810 */ /* 0x000fe20007ffe0ff */
[----:B--2---:R-:W-:-:S05]  /*0c60*/  FADD R9, R9, R18 ;  /* 0x0000001209097221 */ /* 0x004fca0000000000 */
[----:B------:R1:W-:Y:S01]  /*0c70*/  STG.E desc[UR8][R24.64], R9 ;  /* 0x0000000918007986 */ /* 0x0003e2000c101908 */
[----:B------:R-:W-:Y:S06]  /*0c80*/  BAR.SYNC.DEFER_BLOCKING 0x0 ;  /* 0x0000000000007b1d */ /* 0x000fec0000010000 */
.L_x_2:
[----:B------:R-:W-:Y:S05]  /*0c90*/  @P1 EXIT ;  /* 0x000000000000194d */ /* 0x000fea0003800000 */
[----:B------:R-:W2:Y:S01]  /*0ca0*/  LDC.64 R10, c[0x0][0x380] ;  /* 0x0000e000ff0a7b82 */ /* 0x000ea20000000a00 */
[C---:B------:R-:W-:Y:S02]  /*0cb0*/  LEA R3, R0.reuse, R3, 0x1 ;  /* 0x0000000300037211 */ /* 0x040fe400078e08ff */
[----:B------:R-:W-:-:S03]  /*0cc0*/  LEA R21, R0, R21, 0x1 ;  /* 0x0000001500157211 */ /* 0x000fc600078e08ff */
[----:B------:R-:W-:Y:S02]  /*0cd0*/  IMAD R3, R3, R2, R23 ;  /* 0x0000000203037224 */ /* 0x000fe400078e0217 */
[----:B-1----:R-:W1:Y:S01]  /*0ce0*/  LDC.64 R8, c[0x0][0x388] ;  /* 0x0000e200ff087b82 */ /* 0x002e620000000a00 */
[----:B--2---:R-:W-:-:S06]  /*0cf0*/  IMAD.WIDE.U32 R10, R21, 0x4, R10 ;  /* 0x00000004150a7825 */ /* 0x004fcc00078e000a */
        /* <DEDUP_REMOVED lines=8> */
[----:B------:R-:W1:Y:S04]  /*0d80*/  LDS.64 R2, [R4] ;  /* 0x0000000004027984 */ /* 0x000e680000000a00 */
[----:B------:R-:W3:Y:S04]  /*0d90*/  LDS R13, [R7] ;  /* 0x00000000070d7984 */ /* 0x000ee80000000800 */
[----:B------:R-:W-:Y:S04]  /*0da0*/  LDS R12, [R7+0x10] ;  /* 0x00001000070c7984 */ /* 0x000fe80000000800 */
[----:B------:R-:W4:Y:S04]  /*0db0*/  LDS.64 R14, [R4+0x8] ;  /* 0x00000800040e7984 */ /* 0x000f280000000a00 */
[----:B------:R-:W5:Y:S01]  /*0dc0*/  LDS R11, [R7+0x18] ;  /* 0x00001800070b7984 */ /* 0x000f620000000800 */
[----:B-1----:R-:W-:-:S04]  /*0dd0*/  FMUL R3, R0, R3 ;  /* 0x0000000300037220 */ /* 0x002fc80000400000 */
[----:B---3--:R-:W-:-:S04]  /*0de0*/  FFMA R3, R2, R13, R3 ;  /* 0x0000000d02037223 */ /* 0x008fc80000000003 */
[----:B----4-:R-:W-:-:S04]  /*0df0*/  FFMA R12, R14, R12, R3 ;  /* 0x0000000c0e0c7223 */ /* 0x010fc80000000003 */
[----:B-----5:R-:W-:-:S04]  /*0e00*/  FFMA R11, R11, R15, R12 ;  /* 0x0000000f0b0b7223 */ /* 0x020fc8000000000c */
[----:B--2---:R-:W-:-:S05]  /*0e10*/  FADD R11, R11, R16 ;  /* 0x000000100b0b7221 */ /* 0x004fca0000000000 */
[----:B------:R-:W-:Y:S01]  /*0e20*/  STG.E desc[UR8][R24.64], R11 ;  /* 0x0000000b18007986 */ /* 0x000fe2000c101908 */
[----:B------:R-:W-:Y:S06]  /*0e30*/  BAR.SYNC.DEFER_BLOCKING 0x0 ;  /* 0x0000000000007b1d */ /* 0x000fec0000010000 */
[----:B------:R-:W-:Y:S05]  /*0e40*/  EXIT ;  /* 0x000000000000794d */ /* 0x000fea0003800000 */
.L_x_3:
[----:B------:R-:W-:-:S00]  /*0e50*/  BRA `(.L_x_3) ;  /* 0xfffffffc00fc7947 */ /* 0x000fc0000383ffff */
[----:B------:R-:W-:-:S00]  /*0e60*/  NOP ;  /* 0x0000000000007918 */ /* 0x000fc00000000000 */
        /* <DEDUP_REMOVED lines=9> */
.L_x_18:


//--------------------- .text._Z21Matrix_Multiply_TiledPfS_S_i --------------------------
	.section	.text._Z21Matrix_Multiply_TiledPfS_S_i,"ax",@progbits
	.align	128
        .global         _Z21Matrix_Multiply_TiledPfS_S_i
        .type           _Z21Matrix_Multiply_TiledPfS_S_i,@function
        .size           _Z21Matrix_Multiply_TiledPfS_S_i,(.L_x_19 - _Z21Matrix_Multiply_TiledPfS_S_i)
        .other          _Z21Matrix_Multiply_TiledPfS_S_i,@"STO_CUDA_ENTRY STV_DEFAULT"
_Z21Matrix_Multiply_TiledPfS_S_i:
.text._Z21Matrix_Multiply_TiledPfS_S_i:
        /* <DEDUP_REMOVED lines=8> */
[----:B------:R-:W2:Y:S01]  /*0080*/  S2R R4, SR_CTAID.Y ;  /* 0x0000000000047919 */ /* 0x000ea20000002600 */
[----:B------:R-:W-:Y:S01]  /*0090*/  UIADD3 UR5, UPT, UPT, UR4, 0x10, URZ ;  /* 0x0000001004057890 */ /* 0x000fe2000fffe0ff */
[----:B------:R-:W-:Y:S01]  /*00a0*/  SHF.R.S32.HI R2, RZ, 0x1, R2 ;  /* 0x00000001ff027819 */ /* 0x000fe20000011402 */
[----:B------:R-:W-:Y:S01]  /*00b0*/  HFMA2 R6, -RZ, RZ, 0, 0 ;  /* 0x00000000ff067431 */ /* 0x000fe200000001ff */
[----:B------:R-:W3:Y:S01]  /*00c0*/  S2R R21, SR_CTAID.X ;  /* 0x0000000000157919 */ /* 0x000ee20000002500 */
[----:B------:R-:W4:Y:S01]  /*00d0*/  LDC.64 R12, c[0x0][0x390] ;  /* 0x0000e400ff0c7b82 */ /* 0x000f220000000a00 */
[----:B------:R-:W3:Y:S01]  /*00e0*/  S2R R15, SR_TID.X ;  /* 0x00000000000f7919 */ /* 0x000ee20000002100 */
[----:B-1----:R-:W-:-:S02]  /*00f0*/  ULEA UR4, UR6, UR4, 0x18 ;  /* 0x0000000406047291 */ /* 0x002fc4000f8ec0ff */
[----:B------:R-:W-:Y:S01]  /*0100*/  ULEA UR5, UR6, UR5, 0x18 ;  /* 0x0000000506057291 */ /* 0x000fe2000f8ec0ff */
[----:B------:R-:W1:Y:S03]  /*0110*/  LDCU.64 UR6, c[0x0][0x358] ;  /* 0x00006b00ff0677ac */ /* 0x000e660008000a00 */
[C---:B0-----:R-:W-:Y:S02]  /*0120*/  LEA R10, R3.reuse, UR4, 0x3 ;  /* 0x00000004030a7c11 */ /* 0x041fe4000f8e18ff */
[C---:B------:R-:W-:Y:S02]  /*0130*/  LEA R14, R3.reuse, UR5, 0x3 ;  /* 0x00000005030e7c11 */ /* 0x040fe4000f8e18ff */
[----:B--2---:R-:W-:Y:S02]  /*0140*/  LEA R7, R4, R3, 0x1 ;  /* 0x0000000304077211 */ /* 0x004fe400078e08ff */
[----:B------:R-:W-:Y:S01]  /*0150*/  IADD3 R4, PT, PT, R2, -0x1, RZ ;  /* 0xffffffff02047810 */ /* 0x000fe20007ffe0ff */
[----:B------:R-:W-:-:S03]  /*0160*/  IMAD R11, R3, -0x4, R14 ;  /* 0xfffffffc030b7824 */ /* 0x000fc600078e020e */
[----:B------:R-:W-:Y:S02]  /*0170*/  ISETP.GE.U32.AND P1, PT, R4, 0x3, PT ;  /* 0x000000030400780c */ /* 0x000fe40003f26070 */
[----:B---3--:R-:W-:Y:S02]  /*0180*/  LEA R5, R21, R15, 0x1 ;  /* 0x0000000f15057211 */ /* 0x008fe400078e08ff */
[----:B------:R-:W-:Y:S02]  /*0190*/  LOP3.LUT R4, R2, 0x3, RZ, 0xc0, !PT ;  /* 0x0000000302047812 */ /* 0x000fe400078ec0ff */
[----:B------:R-:W-:Y:S01]  /*01a0*/  LEA R8, R15, UR4, 0x3 ;  /* 0x000000040f087c11 */ /* 0x000fe2000f8e18ff */
[CC--:B------:R-:W-:Y:S01]  /*01b0*/  IMAD R9, R7.reuse, R0.reuse, R5 ;  /* 0x0000000007097224 */ /* 0x0c0fe200078e0205 */
[----:B------:R-:W-:Y:S01]  /*01c0*/  ISETP.NE.AND P0, PT, R4, RZ, PT ;  /* 0x000000ff0400720c */ /* 0x000fe20003f05270 */
[----:B------:R-:W-:Y:S02]  /*01d0*/  IMAD R7, R7, R0, R15 ;  /* 0x0000000007077224 */ /* 0x000fe400078e020f */
[----:B----4-:R-:W-:Y:S01]  /*01e0*/  IMAD.WIDE.U32 R12, R9, 0x4, R12 ;  /* 0x00000004090c7825 */ /* 0x010fe200078e000c */
[----:B------:R-:W-:-:S02]  /*01f0*/  LEA R9, R15, R10, 0x2 ;  /* 0x0000000a0f097211 */ /* 0x000fc400078e10ff */
[----:B------:R-:W-:Y:S01]  /*0200*/  LEA R10, R15, R14, 0x2 ;  /* 0x0000000e0f0a7211 */ /* 0x000fe200078e10ff */
[----:B-1----:R-:W-:Y:S06]  /*0210*/  @!P1 BRA `(.L_x_4) ;  /* 0x00000004005c9947 */ /* 0x002fec0003800000 */
[C---:B------:R-:W-:Y:S01]  /*0220*/  IADD3 R6, PT, PT, R3.reuse, 0x6, RZ ;  /* 0x0000000603067810 */ /* 0x040fe20007ffe0ff */
[CCC-:B------:R-:W-:Y:S01]  /*0230*/  IMAD R20, R3.reuse, R0.reuse, R15.reuse ;  /* 0x0000000003147224 */ /* 0x1c0fe200078e020f */
[C---:B------:R-:W-:Y:S02]  /*0240*/  IADD3 R16, PT, PT, R3.reuse, 0x4, RZ ;  /* 0x0000000403107810 */ /* 0x040fe40007ffe0ff */
[----:B------:R-:W-:Y:S01]  /*0250*/  IADD3 R17, PT, PT, R3, 0x2, RZ ;  /* 0x0000000203117810 */ /* 0x000fe20007ffe0ff */
[-CC-:B------:R-:W-:Y:S01]  /*0260*/  IMAD R14, R6, R0.reuse, R15.reuse ;  /* 0x00000000060e7224 */ /* 0x180fe200078e020f */
[----:B------:R-:W-:Y:S01]  /*0270*/  LOP3.LUT R6, R2, 0x3ffffffc, RZ, 0xc0, !PT ;  /* 0x3ffffffc02067812 */ /* 0x000fe200078ec0ff */
[-CC-:B------:R-:W-:Y:S02]  /*0280*/  IMAD R16, R16, R0.reuse, R15.reuse ;  /* 0x0000000010107224 */ /* 0x180fe400078e020f */
[----:B------:R-:W-:Y:S01]  /*0290*/  IMAD R18, R17, R0, R15 ;  /* 0x0000000011127224 */ /* 0x000fe200078e020f */
[C---:B------:R-:W-:Y:S01]  /*02a0*/  LEA R25, R21.reuse, R14, 0x1 ;  /* 0x0000000e15197211 */ /* 0x040fe200078e08ff */
[C---:B------:R-:W-:Y:S01]  /*02b0*/  IMAD R23, R21.reuse, 0x2, R20 ;  /* 0x0000000215177824 */ /* 0x040fe200078e0214 */
[----:B------:R-:W-:-:S02]  /*02c0*/  LEA R19, R21, R16, 0x1 ;  /* 0x0000001015137211 */ /* 0x000fc400078e08ff */
[----:B------:R-:W-:Y:S02]  /*02d0*/  LEA R21, R21, R18, 0x1 ;  /* 0x0000001215157211 */ /* 0x000fe400078e08ff */
[----:B------:R-:W-:Y:S02]  /*02e0*/  MOV R18, R7 ;  /* 0x0000000700127202 */ /* 0x000fe40000000f00 */
[----:B------:R-:W-:-:S07]  /*02f0*/  IADD3 R20, PT, PT, -R6, RZ, RZ ;  /* 0x000000ff06147210 */ /* 0x000fce0007ffe1ff */
.L_x_5:
[----:B0-----:R-:W0:Y:S08]  /*0300*/  LDC.64 R26, c[0x0][0x380] ;  /* 0x0000e000ff1a7b82 */ /* 0x001e300000000a00 */
[----:B------:R-:W1:Y:S01]  /*0310*/  LDC.64 R14, c[0x0][0x388] ;  /* 0x0000e200ff0e7b82 */ /* 0x000e620000000a00 */
[----:B0-----:R-:W-:-:S05]  /*0320*/  IMAD.WIDE.U32 R28, R18, 0x4, R26 ;  /* 0x00000004121c7825 */ /* 0x001fca00078e001a */
[----:B------:R1:W2:Y:S02]  /*0330*/  LDG.E R22, desc[UR6][R28.64] ;  /* 0x000000061c167981 */ /* 0x0002a4000c1e1900 */
[----:B-1----:R-:W-:-:S05]  /*0340*/  IMAD.WIDE.U32 R28, R23, 0x4, R14 ;  /* 0x00000004171c7825 */ /* 0x002fca00078e000e */
[----:B------:R-:W3:Y:S04]  /*0350*/  LDG.E R24, desc[UR6][R28.64] ;  /* 0x000000061c187981 */ /* 0x000ee8000c1e1900 */
[----:B--2---:R0:W-:Y:S04]  /*0360*/  STS [R9], R22 ;  /* 0x0000001609007388 */ /* 0x0041e80000000800 */
[----:B---3--:R-:W-:Y:S01]  /*0370*/  STS [R10], R24 ;  /* 0x000000180a007388 */ /* 0x008fe20000000800 */
[----:B------:R-:W-:Y:S06]  /*0380*/  BAR.SYNC.DEFER_BLOCKING 0x0 ;  /* 0x0000000000007b1d */ /* 0x000fec0000010000 */
[----:B0-----:R-:W2:Y:S04]  /*0390*/  LDG.E R22, desc[UR6][R12.64] ;  /* 0x000000060c167981 */ /* 0x001ea8000c1e1900 */
[----:B------:R-:W-:Y:S04]  /*03a0*/  LDS R24, [R11] ;  /* 0x000000000b187984 */ /* 0x000fe80000000800 */
[----:B------:R-:W2:Y:S02]  /*03b0*/  LDS.64 R16, [R8] ;  /* 0x0000000008107984 */ /* 0x000ea40000000a00 */
[----:B--2---:R-:W-:-:S02]  /*03c0*/  FFMA R16, R16, R24, R22 ;  /* 0x0000001810107223 */ /* 0x004fc40000000016 */
[----:B------:R-:W0:Y:S02]  /*03d0*/  LDS R22, [R11+0x8] ;  /* 0x000008000b167984 */ /* 0x000e240000000800 */
[----:B0-----:R-:W-:Y:S01]  /*03e0*/  FFMA R17, R22, R17, R16 ;  /* 0x0000001116117223 */ /* 0x001fe20000000010 */
[----:B------:R-:W-:-:S04]  /*03f0*/  IADD3 R16, PT, PT, R18, 0x2, RZ ;  /* 0x0000000212107810 */ /* 0x000fc80007ffe0ff */
[----:B------:R-:W-:Y:S01]  /*0400*/  STG.E desc[UR6][R12.64], R17 ;  /* 0x000000110c007986 */ /* 0x000fe2000c101906 */
[----:B------:R-:W-:Y:S01]  /*0410*/  IMAD.WIDE.U32 R28, R16, 0x4, R26 ;  /* 0x00000004101c7825 */ /* 0x000fe200078e001a */
[----:B------:R-:W-:Y:S06]  /*0420*/  BAR.SYNC.DEFER_BLOCKING 0x0 ;  /* 0x0000000000007b1d */ /* 0x000fec0000010000 */
[----:B------:R0:W2:Y:S02]  /*0430*/  LDG.E R22, desc[UR6][R28.64] ;  /* 0x000000061c167981 */ /* 0x0000a4000c1e1900 */
[----:B0-----:R-:W-:-:S05]  /*0440*/  IMAD.WIDE.U32 R28, R21, 0x4, R14 ;  /* 0x00000004151c7825 */ /* 0x001fca00078e000e */
        /* <DEDUP_REMOVED lines=10> */
[----:B------:R-:W-:-:S04]  /*04f0*/  VIADD R16, R18, 0x4 ;  /* 0x0000000412107836 */ /* 0x000fc80000000000 */
[----:B------:R-:W-:Y:S01]  /*0500*/  STG.E desc[UR6][R12.64], R17 ;  /* 0x000000110c007986 */ /* 0x000fe2000c101906 */
[----:B------:R-:W-:Y:S01]  /*0510*/  IMAD.WIDE.U32 R28, R16, 0x4, R26 ;  /* 0x00000004101c7825 */ /* 0x000fe200078e001a */
[----:B------:R-:W-:Y:S06]  /*0520*/  BAR.SYNC.DEFER_BLOCKING 0x0 ;  /* 0x0000000000007b1d */ /* 0x000fec0000010000 */
[----:B------:R0:W2:Y:S02]  /*0530*/  LDG.E R24, desc[UR6][R28.64] ;  /* 0x000000061c187981 */ /* 0x0000a4000c1e1900 */
[----:B0-----:R-:W-:-:S06]  /*0540*/  IMAD.WIDE.U32 R28, R19, 0x4, R14 ;  /* 0x00000004131c7825 */ /* 0x001fcc00078e000e */
[----:B------:R-:W3:Y:S01]  /*0550*/  LDG.E R29, desc[UR6][R28.64] ;  /* 0x000000061c1d7981 */ /* 0x000ee2000c1e1900 */
[----:B------:R-:W-:-:S03]  /*0560*/  IADD3 R16, PT, PT, R18, 0x6, RZ ;  /* 0x0000000612107810 */ /* 0x000fc60007ffe0ff */
[----:B--2---:R-:W-:Y:S04]  /*0570*/  STS [R9], R24 ;  /* 0x0000001809007388 */ /* 0x004fe80000000800 */
[----:B---3--:R-:W-:Y:S01]  /*0580*/  STS [R10], R29 ;  /* 0x0000001d0a007388 */ /* 0x008fe20000000800 */
[----:B------:R-:W-:Y:S06]  /*0590*/  BAR.SYNC.DEFER_BLOCKING 0x0 ;  /* 0x0000000000007b1d */ /* 0x000fec0000010000 */
[----:B------:R-:W2:Y:S01]  /*05a0*/  LDG.E R22, desc[UR6][R12.64] ;  /* 0x000000060c167981 */ /* 0x000ea2000c1e1900 */
[----:B------:R-:W-:-:S03]  /*05b0*/  IMAD.WIDE.U32 R26, R16, 0x4, R26 ;  /* 0x00000004101a7825 */ /* 0x000fc600078e001a */
[----:B------:R-:W-:Y:S04]  /*05c0*/  LDS R24, [R11] ;  /* 0x000000000b187984 */ /* 0x000fe80000000800 */
[----:B------:R-:W2:Y:S02]  /*05d0*/  LDS.64 R16, [R8] ;  /* 0x0000000008107984 */ /* 0x000ea40000000a00 */
[----:B--2---:R-:W-:Y:S02]  /*05e0*/  FFMA R16, R16, R24, R22 ;  /* 0x0000001810107223 */ /* 0x004fe40000000016 */
[----:B------:R-:W0:Y:S02]  /*05f0*/  LDS R22, [R11+0x8] ;  /* 0x000008000b167984 */ /* 0x000e240000000800 */
[----:B0-----:R-:W-:Y:S01]  /*0600*/  FFMA R22, R22, R17, R16 ;  /* 0x0000001116167223 */ /* 0x001fe20000000010 */
[----:B------:R-:W-:-:S04]  /*0610*/  IMAD.WIDE.U32 R16, R25, 0x4, R14 ;  /* 0x0000000419107825 */ /* 0x000fc800078e000e */
[----:B------:R-:W-:Y:S01]  /*0620*/  STG.E desc[UR6][R12.64], R22 ;  /* 0x000000160c007986 */ /* 0x000fe2000c101906 */
[----:B------:R-:W-:Y:S06]  /*0630*/  BAR.SYNC.DEFER_BLOCKING 0x0 ;  /* 0x0000000000007b1d */ /* 0x000fec0000010000 */
[----:B------:R-:W2:Y:S04]  /*0640*/  LDG.E R26, desc[UR6][R26.64] ;  /* 0x000000061a1a7981 */ /* 0x000ea8000c1e1900 */
[----:B------:R-:W3:Y:S04]  /*0650*/  LDG.E R17, desc[UR6][R16.64] ;  /* 0x0000000610117981 */ /* 0x000ee8000c1e1900 */
[----:B--2---:R-:W-:Y:S04]  /*0660*/  STS [R9], R26 ;  /* 0x0000001a09007388 */ /* 0x004fe80000000800 */
[----:B---3--:R-:W-:Y:S01]  /*0670*/  STS [R10], R17 ;  /* 0x000000110a007388 */ /* 0x008fe20000000800 */
[----:B------:R-:W-:Y:S06]  /*0680*/  BAR.SYNC.DEFER_BLOCKING 0x0 ;  /* 0x0000000000007b1d */ /* 0x000fec0000010000 */
[----:B------:R-:W2:Y:S01]  /*0690*/  LDG.E R29, desc[UR6][R12.64] ;  /* 0x000000060c1d7981 */ /* 0x000ea2000c1e1900 */
[----:B------:R-:W-:-:S02]  /*06a0*/  IADD3 R20, PT, PT, R20, 0x4, RZ ;  /* 0x0000000414147810 */ /* 0x000fc40007ffe0ff */
[----:B------:R-:W-:Y:S01]  /*06b0*/  IADD3 R18, PT, PT, R18, 0x8, RZ ;  /* 0x0000000812127810 */ /* 0x000fe20007ffe0ff */
[----:B------:R-:W-:Y:S01]  /*06c0*/  LDS R24, [R11] ;  /* 0x000000000b187984 */ /* 0x000fe20000000800 */
[----:B------:R-:W-:Y:S02]  /*06d0*/  ISETP.NE.AND P1, PT, R20, RZ, PT ;  /* 0x000000ff1400720c */ /* 0x000fe40003f25270 */
[C---:B------:R-:W-:Y:S01]  /*06e0*/  LEA R25, R0.reuse, R25, 0x3 ;  /* 0x0000001900197211 */ /* 0x040fe200078e18ff */
[----:B------:R-:W2:Y:S01]  /*06f0*/  LDS.64 R14, [R8] ;  /* 0x00000000080e7984 */ /* 0x000ea20000000a00 */
[C---:B------:R-:W-:Y:S02]  /*0700*/  LEA R19, R0.reuse, R19, 0x3 ;  /* 0x0000001300137211 */ /* 0x040fe400078e18ff */
[C---:B------:R-:W-:Y:S01]  /*0710*/  LEA R21, R0.reuse, R21, 0x3 ;  /* 0x0000001500157211 */ /* 0x040fe200078e18ff */
[----:B------:R-:W0:Y:S01]  /*0720*/  LDS R28, [R11+0x8] ;  /* 0x000008000b1c7984 */ /* 0x000e220000000800 */
[----:B------:R-:W-:Y:S01]  /*0730*/  LEA R23, R0, R23, 0x3 ;  /* 0x0000001700177211 */ /* 0x000fe200078e18ff */
[----:B--2---:R-:W-:-:S04]  /*0740*/  FFMA R14, R14, R24, R29 ;  /* 0x000000180e0e7223 */ /* 0x004fc8000000001d */
[----:B0-----:R-:W-:-:S05]  /*0750*/  FFMA R15, R28, R15, R14 ;  /* 0x0000000f1c0f7223 */ /* 0x001fca000000000e */
[----:B------:R0:W-:Y:S01]  /*0760*/  STG.E desc[UR6][R12.64], R15 ;  /* 0x0000000f0c007986 */ /* 0x0001e2000c101906 */
[----:B------:R-:W-:Y:S06]  /*0770*/  BAR.SYNC.DEFER_BLOCKING 0x0 ;  /* 0x0000000000007b1d */ /* 0x000fec0000010000 */
[----:B------:R-:W-:Y:S05]  /*0780*/  @P1 BRA `(.L_x_5) ;  /* 0xfffffff800dc1947 */ /* 0x000fea000383ffff */
.L_x_4:
[----:B------:R-:W-:Y:S05]  /*0790*/  @!P0 EXIT ;  /* 0x000000000000894d */ /* 0x000fea0003800000 */
[----:B------:R-:W-:Y:S02]  /*07a0*/  ISETP.NE.AND P0, PT, R4, 0x1, PT ;  /* 0x000000010400780c */ /* 0x000fe40003f05270 */
[----:B------:R-:W-:-:S04]  /*07b0*/  LOP3.LUT R2, R2, 0x1, RZ, 0xc0, !PT ;  /* 0x0000000102027812 */ /* 0x000fc800078ec0ff */
[----:B------:R-:W-:-:S07]  /*07c0*/  ISETP.NE.U32.AND P1, PT, R2, 0x1, PT ;  /* 0x000000010200780c */ /* 0x000fce0003f25070 */
[----:B------:R-:W-:Y:S06]  /*07d0*/  @!P0 BRA `(.L_x_6) ;  /* 0x0000000000a08947 */ /* 0x000fec0003800000 */
[----:B0-----:R-:W0:Y:S01]  /*07e0*/  LDC.64 R14, c[0x0][0x380] ;  /* 0x0000e000ff0e7b82 */ /* 0x001e220000000a00 */
[C---:B------:R-:W-:Y:S01]  /*07f0*/  IMAD R2, R6.reuse, 0x2, R3 ;  /* 0x0000000206027824 */ /* 0x040fe200078e0203 */
[----:B------:R-:W-:-:S03]  /*0800*/  LEA R25, R6, R7, 0x1 ;  /* 0x0000000706197211 */ /* 0x000fc600078e08ff */
[----:B------:R-:W-:-:S03]  /*0810*/  IMAD R21, R2, R0, R5 ;  /* 0x0000000002157224 */ /* 0x000fc600078e0205 */
[----:B------:R-:W1:Y:S01]  /*0820*/  LDC.64 R16, c[0x0][0x388] ;  /* 0x0000e200ff107b82 */ /* 0x000e620000000a00 */
[----:B0-----:R-:W-:-:S06]  /*0830*/  IMAD.WIDE.U32 R18, R25, 0x4, R14 ;  /* 0x0000000419127825 */ /* 0x001fcc00078e000e */
[----:B------:R-:W2:Y:S01]  /*0840*/  LDG.E R18, desc[UR6][R18.64] ;  /* 0x0000000612127981 */ /* 0x000ea2000c1e1900 */
[----:B-1----:R-:W-:-:S06]  /*0850*/  IMAD.WIDE.U32 R20, R21, 0x4, R16 ;  /* 0x0000000415147825 */ /* 0x002fcc00078e0010 */
[----:B------:R-:W3:Y:S04]  /*0860*/  LDG.E R21, desc[UR6][R20.64] ;  /* 0x0000000614157981 */ /* 0x000ee8000c1e1900 */
[----:B--2---:R0:W-:Y:S04]  /*0870*/  STS [R9], R18 ;  /* 0x0000001209007388 */ /* 0x0041e80000000800 */
[----:B---3--:R-:W-:Y:S01]  /*0880*/  STS [R10], R21 ;  /* 0x000000150a007388 */ /* 0x008fe20000000800 */
[----:B------:R-:W-:Y:S06]  /*0890*/  BAR.SYNC.DEFER_BLOCKING 0x0 ;  /* 0x0000000000007b1d */ /* 0x000fec0000010000 */
[----:B------:R-:W2:Y:S04]  /*08a0*/  LDG.E R27, desc[UR6][R12.64] ;  /* 0x000000060c1b7981 */ /* 0x000ea8000c1e1900 */
[----:B------:R-:W-:Y:S04]  /*08b0*/  LDS R4, [R11] ;  /* 0x000000000b047984 */ /* 0x000fe80000000800 */
[----:B------:R-:W2:Y:S04]  /*08c0*/  LDS.64 R22, [R8] ;  /* 0x0000000008167984 */ /* 0x000ea80000000a00 */
[----:B------:R-:W1:Y:S01]  /*08d0*/  LDS R29, [R11+0x8] ;  /* 0x000008000b1d7984 */ /* 0x000e620000000800 */
[----:B------:R-:W-:-:S02]  /*08e0*/  IADD3 R2, PT, PT, R2, 0x2, RZ ;  /* 0x0000000202027810 */ /* 0x000fc40007ffe0ff */
[----:B------:R-:W-:-:S03]  /*08f0*/  IADD3 R25, PT, PT, R25, 0x2, RZ ;  /* 0x0000000219197810 */ /* 0x000fc60007ffe0ff */
[----:B------:R-:W-:Y:S02]  /*0900*/  IMAD R19, R2, R0, R5 ;  /* 0x0000000002137224 */ /* 0x000fe400078e0205 */
[----:B------:R-:W-:-:S04]  /*0910*/  IMAD.WIDE.U32 R14, R25, 0x4, R14 ;  /* 0x00000004190e7825 */ /* 0x000fc800078e000e */
[----:B0-----:R-:W-:-:S04]  /*0920*/  IMAD.WIDE.U32 R18, R19, 0x4, R16 ;  /* 0x0000000413127825 */ /* 0x001fc800078e0010 */
[----:B--2---:R-:W-:-:S04]  /*0930*/  FFMA R4, R22, R4, R27 ;  /* 0x0000000416047223 */ /* 0x004fc8000000001b */
[----:B-1----:R-:W-:-:S05]  /*0940*/  FFMA R23, R29, R23, R4 ;  /* 0x000000171d177223 */ /* 0x002fca0000000004 */
        /* <DEDUP_REMOVED lines=8> */
[----:B------:R-:W-:Y:S04]  /*09d0*/  LDS R2, [R11] ;  /* 0x000000000b027984 */ /* 0x000fe80000000800 */
[----:B------:R-:W2:Y:S04]  /*09e0*/  LDS.64 R16, [R8] ;  /* 0x0000000008107984 */ /* 0x000ea80000000a00 */
[----:B------:R-:W0:Y:S01]  /*09f0*/  LDS R25, [R11+0x8] ;  /* 0x000008000b197984 */ /* 0x000e220000000800 */
[----:B------:R-:W-:-:S04]  /*0a00*/  LEA R6, R6, -R6, 0x1 ;  /* 0x8000000606067211 */ /* 0x000fc800078e08ff */
[----:B------:R-:W-:Y:S01]  /*0a10*/  IADD3 R6, PT, PT, R6, 0x2, RZ ;  /* 0x0000000206067810 */ /* 0x000fe20007ffe0ff */
[----:B--2---:R-:W-:-:S04]  /*0a20*/  FFMA R2, R16, R2, R21 ;  /* 0x0000000210027223 */ /* 0x004fc80000000015 */
[----:B0-----:R-:W-:-:S05]  /*0a30*/  FFMA R17, R25, R17, R2 ;  /* 0x0000001119117223 */ /* 0x001fca0000000002 */
[----:B------:R1:W-:Y:S01]  /*0a40*/  STG.E desc[UR6][R12.64], R17 ;  /* 0x000000110c007986 */ /* 0x0003e2000c101906 */
[----:B------:R-:W-:Y:S06]  /*0a50*/  BAR.SYNC.DEFER_BLOCKING 0x0 ;  /* 0x0000000000007b1d */ /* 0x000fec0000010000 */
.L_x_6:
[----:B------:R-:W-:Y:S05]  /*0a60*/  @P1 EXIT ;  /* 0x000000000000194d */ /* 0x000fea0003800000 */
[----:B-1----:R-:W1:Y:S01]  /*0a70*/  LDC.64 R16, c[0x0][0x380] ;  /* 0x0000e000ff107b82 */ /* 0x002e620000000a00 */
[C---:B------:R-:W-:Y:S02]  /*0a80*/  LEA R3, R6.reuse, R3, 0x1 ;  /* 0x0000000306037211 */ /* 0x040fe400078e08ff */
[----:B------:R-:W-:-:S03]  /*0a90*/  LEA R7, R6, R7, 0x1 ;  /* 0x0000000706077211 */ /* 0x000fc600078e08ff */
[----:B------:R-:W-:Y:S02]  /*0aa0*/  IMAD R3, R3, R0, R5 ;  /* 0x0000000003037224 */ /* 0x000fe400078e0205 */
[----:B0-----:R-:W0:Y:S01]  /*0ab0*/  LDC.64 R14, c[0x0][0x388] ;  /* 0x0000e200ff0e7b82 */ /* 0x001e220000000a00 */
[----:B-1----:R-:W-:-:S06]  /*0ac0*/  IMAD.WIDE.U32 R16, R7, 0x4, R16 ;  /* 0x0000000407107825 */ /* 0x002fcc00078e0010 */
[----:B------:R-:W2:Y:S01]  /*0ad0*/  LDG.E R16, desc[UR6][R16.64] ;  /* 0x0000000610107981 */ /* 0x000ea2000c1e1900 */
[----:B0-----:R-:W-:-:S06]  /*0ae0*/  IMAD.WIDE.U32 R14, R3, 0x4, R14 ;  /* 0x00000004030e7825 */ /* 0x001fcc00078e000e */
        /* <DEDUP_REMOVED lines=8> */
[----:B--2---:R-:W-:-:S04]  /*0b70*/  FFMA R0, R4, R0, R3 ;  /* 0x0000000004007223 */ /* 0x004fc80000000003 */
[----:B0-----:R-:W-:-:S05]  /*0b80*/  FFMA R5, R7, R5, R0 ;  /* 0x0000000507057223 */ /* 0x001fca0000000000 */
[----:B------:R-:W-:Y:S01]  /*0b90*/  STG.E desc[UR6][R12.64], R5 ;  /* 0x000000050c007986 */ /* 0x000fe2000c101906 */
[----:B------:R-:W-:Y:S06]  /*0ba0*/  BAR.SYNC.DEFER_BLOCKING 0x0 ;  /* 0x0000000000007b1d */ /* 0x000fec0000010000 */
[----:B------:R-:W-:Y:S05]  /*0bb0*/  EXIT ;  /* 0x000000000000794d */ /* 0x000fea0003800000 */
.L_x_7:
        /* <DEDUP_REMOVED lines=12> */
.L_x_19:


//--------------------- .text._Z23Matrix_Multiply_Cuda_2dPfS_S_i --------------------------
	.section	.text._Z23Matrix_Multiply_Cuda_2dPfS_S_i,"ax",@progbits
	.align	128
        .global         _Z23Matrix_Multiply_Cuda_2dPfS_S_i
        .type           _Z23Matrix_Multiply_Cuda_2dPfS_S_i,@function
        .size           _Z23Matrix_Multiply_Cuda_2dPfS_S_i,(.L_x_20 - _Z23Matrix_Multiply_Cuda_2dPfS_S_i)
        .other          _Z23Matrix_Multiply_Cuda_2dPfS_S_i,@"STO_CUDA_ENTRY STV_DEFAULT"
_Z23Matrix_Multiply_Cuda_2dPfS_S_i:
.text._Z23Matrix_Multiply_Cuda_2dPfS_S_i:
[----:B------:R-:W-:Y:S08]  /*0000*/  LDC R1, c[0x0][0x37c] ;  /* 0x0000df00ff017b82 */ /* 0x000ff00000000800 */
[----:B------:R-:W0:Y:S02]  /*0010*/  LDC R0, c[0x0][0x398] ;  /* 0x0000e600ff007b82 */ /* 0x000e240000000800 */
[----:B0-----:R-:W-:-:S13]  /*0020*/  ISETP.GE.AND P0, PT, R0, 0x1, PT ;  /* 0x000000010000780c */ /* 0x001fda0003f06270 */
[----:B------:R-:W-:Y:S05]  /*0030*/  @!P0 EXIT ;  /* 0x000000000000894d */ /* 0x000fea0003800000 */
[----:B------:R-:W0:Y:S01]  /*0040*/  S2R R3, SR_TID.Y ;  /* 0x0000000000037919 */ /* 0x000e220000002200 */
[----:B------:R-:W1:Y:S01]  /*0050*/  LDC.64 R12, c[0x0][0x390] ;  /* 0x0000e400ff0c7b82 */ /* 0x000e620000000a00 */
[----:B------:R-:W2:Y:S01]  /*0060*/  LDCU.64 UR4, c[0x0][0x358] ;  /* 0x00006b00ff0477ac */ /* 0x000ea20008000a00 */
[----:B------:R-:W-:Y:S01]  /*0070*/  ISETP.GE.U32.AND P1, PT, R0, 0x8, PT ;  /* 0x000000080000780c */ /* 0x000fe20003f26070 */
[----:B------:R-:W0:Y:S01]  /*0080*/  S2R R2, SR_CTAID.Y ;  /* 0x0000000000027919 */ /* 0x000e220000002600 */
[----:B------:R-:W-:Y:S01]  /*0090*/  HFMA2 R4, -RZ, RZ, 0, 0 ;  /* 0x00000000ff047431 */ /* 0x000fe200000001ff */
[----:B------:R-:W3:Y:S01]  /*00a0*/  S2R R6, SR_CTAID.X ;  /* 0x0000000000067919 */ /* 0x000ee20000002500 */
[----:B------:R-:W3:Y:S01]  /*00b0*/  S2R R29, SR_TID.X ;  /* 0x00000000001d7919 */ /* 0x000ee20000002100 */
[----:B0-----:R-:W-:Y:S02]  /*00c0*/  LEA R3, R2, R3, 0x1 ;  /* 0x0000000302037211 */ /* 0x001fe400078e08ff */
[----:B------:R-:W-:-:S04]  /*00d0*/  LOP3.LUT R2, R0, 0x7, RZ, 0xc0, !PT ;  /* 0x0000000700027812 */ /* 0x000fc800078ec0ff */
[----:B------:R-:W-:Y:S02]  /*00e0*/  ISETP.NE.AND P0, PT, R2, RZ, PT ;  /* 0x000000ff0200720c */ /* 0x000fe40003f05270 */
[----:B---3--:R-:W-:-:S05]  /*00f0*/  LEA R5, R6, R29, 0x1 ;  /* 0x0000001d06057211 */ /* 0x008fca00078e08ff */
[----:B------:R-:W-:-:S04]  /*0100*/  IMAD R7, R3, R0, R5 ;  /* 0x0000000003077224 */ /* 0x000fc800078e0205 */
[----:B-1----:R-:W-:-:S05]  /*0110*/  IMAD.WIDE.U32 R12, R7, 0x4, R12 ;  /* 0x00000004070c7825 */ /* 0x002fca00078e000c */
[----:B--2---:R0:W5:Y:S01]  /*0120*/  LDG.E R21, desc[UR4][R12.64] ;  /* 0x000000040c157981 */ /* 0x004162000c1e1900 */
[----:B------:R-:W-:Y:S05]  /*0130*/  @!P1 BRA `(.L_x_8) ;  /* 0x0000000400589947 */ /* 0x000fea0003800000 */
[----:B------:R-:W-:Y:S01]  /*0140*/  IADD3 R26, PT, PT, R29, R0, RZ ;  /* 0x000000001d1a7210 */ /* 0x000fe20007ffe0ff */
[C-C-:B------:R-:W-:Y:S01]  /*0150*/  IMAD R10, R0.reuse, 0x3, R29.reuse ;  /* 0x00000003000a7824 */ /* 0x140fe200078e021d */
[C---:B------:R-:W-:Y:S01]  /*0160*/  LEA R9, R0.reuse, R29, 0x2 ;  /* 0x0000001d00097211 */ /* 0x040fe200078e10ff */
[C-C-:B------:R-:W-:Y:S01]  /*0170*/  IMAD R11, R0.reuse, 0x5, R29.reuse ;  /* 0x00000005000b7824 */ /* 0x140fe200078e021d */
[C---:B------:R-:W-:Y:S01]  /*0180*/  LOP3.LUT R4, R0.reuse, 0x7ffffff8, RZ, 0xc0, !PT ;  /* 0x7ffffff800047812 */ /* 0x040fe200078ec0ff */
[--C-:B------:R-:W-:Y:S01]  /*0190*/  IMAD R27, R0, 0x6, R29.reuse ;  /* 0x00000006001b7824 */ /* 0x100fe200078e021d */
[----:B------:R-:W-:Y:S01]  /*01a0*/  LEA R26, R6, R26, 0x1 ;  /* 0x0000001a061a7211 */ /* 0x000fe200078e08ff */
[----:B------:R-:W-:Y:S01]  /*01b0*/  IMAD R29, R0, 0x7, R29 ;  /* 0x00000007001d7824 */ /* 0x000fe200078e021d */
[C---:B------:R-:W-:Y:S01]  /*01c0*/  LEA R10, R6.reuse, R10, 0x1 ;  /* 0x0000000a060a7211 */ /* 0x040fe200078e08ff */
[----:B------:R-:W-:Y:S01]  /*01d0*/  IMAD R28, R3, R0, 0x3 ;  /* 0x00000003031c7424 */ /* 0x000fe200078e0200 */
[----:B------:R-:W-:-:S02]  /*01e0*/  LEA R9, R6, R9, 0x1 ;  /* 0x0000000906097211 */ /* 0x000fc400078e08ff */
[C---:B------:R-:W-:Y:S02]  /*01f0*/  LEA R11, R6.reuse, R11, 0x1 ;  /* 0x0000000b060b7211 */ /* 0x040fe400078e08ff */
[C---:B------:R-:W-:Y:S02]  /*0200*/  LEA R27, R6.reuse, R27, 0x1 ;  /* 0x0000001b061b7211 */ /* 0x040fe400078e08ff */
[----:B------:R-:W-:Y:S02]  /*0210*/  LEA R29, R6, R29, 0x1 ;  /* 0x0000001d061d7211 */ /* 0x000fe400078e08ff */
[-C--:B------:R-:W-:Y:S02]  /*0220*/  LEA R7, R0, R5.reuse, 0x1 ;  /* 0x0000000500077211 */ /* 0x080fe400078e08ff */
[----:B------:R-:W-:Y:S02]  /*0230*/  MOV R8, R5 ;  /* 0x0000000500087202 */ /* 0x000fe40000000f00 */
[----:B------:R-:W-:-:S07]  /*0240*/  IADD3 R6, PT, PT, -R4, RZ, RZ ;  /* 0x000000ff04067210 */ /* 0x000fce0007ffe1ff */
.L_x_9:
[----:B-1----:R-:W1:Y:S01]  /*0250*/  LDC.64 R16, c[0x0][0x380] ;  /* 0x0000e000ff107b82 */ /* 0x002e620000000a00 */
[----:B------:R-:W-:-:S07]  /*0260*/  IADD3 R25, PT, PT, R28, -0x3, RZ ;  /* 0xfffffffd1c197810 */ /* 0x000fce0007ffe0ff */
[----:B------:R-:W2:Y:S01]  /*0270*/  LDC.64 R14, c[0x0][0x388] ;  /* 0x0000e200ff0e7b82 */ /* 0x000ea20000000a00 */
[----:B-1----:R-:W-:-:S06]  /*0280*/  IMAD.WIDE.U32 R24, R25, 0x4, R16 ;  /* 0x0000000419187825 */ /* 0x002fcc00078e0010 */
[----:B------:R-:W3:Y:S01]  /*0290*/  LDG.E R24, desc[UR4][R24.64] ;  /* 0x0000000418187981 */ /* 0x000ee2000c1e1900 */
[----:B--2---:R-:W-:-:S06]  /*02a0*/  IMAD.WIDE.U32 R18, R8, 0x4, R14 ;  /* 0x0000000408127825 */ /* 0x004fcc00078e000e */
[----:B------:R-:W3:Y:S01]  /*02b0*/  LDG.E R19, desc[UR4][R18.64] ;  /* 0x0000000412137981 */ /* 0x000ee2000c1e1900 */
[----:B------:R-:W-:Y:S01]  /*02c0*/  IADD3 R23, PT, PT, R28, -0x2, RZ ;  /* 0xfffffffe1c177810 */ /* 0x000fe20007ffe0ff */
[----:B---3-5:R-:W-:-:S04]  /*02d0*/  FFMA R19, R24, R19, R21 ;  /* 0x0000001318137223 */ /* 0x028fc80000000015 */
[----:B------:R-:W-:-:S04]  /*02e0*/  IMAD.WIDE.U32 R20, R23, 0x4, R16 ;  /* 0x0000000417147825 */ /* 0x000fc800078e0010 */
[----:B------:R-:W-:Y:S01]  /*02f0*/  IMAD.WIDE.U32 R22, R26, 0x4, R14 ;  /* 0x000000041a167825 */ /* 0x000fe200078e000e */
[----:B------:R1:W-:Y:S04]  /*0300*/  STG.E desc[UR4][R12.64], R19 ;  /* 0x000000130c007986 */ /* 0x0003e8000c101904 */
[----:B------:R-:W2:Y:S04]  /*0310*/  LDG.E R20, desc[UR4][R20.64] ;  /* 0x0000000414147981 */ /* 0x000ea8000c1e1900 */
[----:B------:R-:W2:Y:S01]  /*0320*/  LDG.E R22, desc[UR4][R22.64] ;  /* 0x0000000416167981 */ /* 0x000ea2000c1e1900 */
[----:B------:R-:W-:-:S05]  /*0330*/  IADD3 R25, PT, PT, R28, -0x1, RZ ;  /* 0xffffffff1c197810 */ /* 0x000fca0007ffe0ff */
[----:B------:R-:W-:-:S04]  /*0340*/  IMAD.WIDE.U32 R24, R25, 0x4, R16 ;  /* 0x0000000419187825 */ /* 0x000fc800078e0010 */
[----:B--2---:R-:W-:Y:S01]  /*0350*/  FFMA R23, R20, R22, R19 ;  /* 0x0000001614177223 */ /* 0x004fe20000000013 */
[----:B-1----:R-:W-:-:S04]  /*0360*/  IMAD.WIDE.U32 R18, R7, 0x4, R14 ;  /* 0x0000000407127825 */ /* 0x002fc800078e000e */
[----:B------:R1:W-:Y:S04]  /*0370*/  STG.E desc[UR4][R12.64], R23 ;  /* 0x000000170c007986 */ /* 0x0003e8000c101904 */
[----:B------:R-:W2:Y:S04]  /*0380*/  LDG.E R24, desc[UR4][R24.64] ;  /* 0x0000000418187981 */ /* 0x000ea8000c1e1900 */
[----:B------:R-:W2:Y:S01]  /*0390*/  LDG.E R18, desc[UR4][R18.64] ;  /* 0x0000000412127981 */ /* 0x000ea2000c1e1900 */
[----:B------:R-:W-:-:S04]  /*03a0*/  IMAD.WIDE.U32 R20, R10, 0x4, R14 ;  /* 0x000000040a147825 */ /* 0x000fc800078e000e */
[----:B--2---:R-:W-:Y:S01]  /*03b0*/  FFMA R25, R24, R18, R23 ;  /* 0x0000001218197223 */ /* 0x004fe20000000017 */
[----:B------:R-:W-:-:S04]  /*03c0*/  IMAD.WIDE.U32 R18, R28, 0x4, R16 ;  /* 0x000000041c127825 */ /* 0x000fc800078e0010 */
[----:B------:R2:W-:Y:S04]  /*03d0*/  STG.E desc[UR4][R12.64], R25 ;  /* 0x000000190c007986 */ /* 0x0005e8000c101904 */
[----:B------:R-:W3:Y:S04]  /*03e0*/  LDG.E R22, desc[UR4][R18.64] ;  /* 0x0000000412167981 */ /* 0x000ee8000c1e1900 */
[----:B------:R-:W3:Y:S01]  /*03f0*/  LDG.E R21, desc[UR4][R20.64] ;  /* 0x0000000414157981 */ /* 0x000ee2000c1e1900 */
[----:B-1----:R-:W-:Y:S01]  /*0400*/  IADD3 R23, PT, PT, R28, 0x1, RZ ;  /* 0x000000011c177810 */ /* 0x002fe20007ffe0ff */
[----:B---3--:R-:W-:-:S04]  /*0410*/  FFMA R21, R22, R21, R25 ;  /* 0x0000001516157223 */ /* 0x008fc80000000019 */
[----:B------:R-:W-:-:S04]  /*0420*/  IMAD.WIDE.U32 R22, R23, 0x4, R16 ;  /* 0x0000000417167825 */ /* 0x000fc800078e0010 */
[----:B--2---:R-:W-:Y:S01]  /*0430*/  IMAD.WIDE.U32 R24, R9, 0x4, R14 ;  /* 0x0000000409187825 */ /* 0x004fe200078e000e */
[----:B------:R1:W-:Y:S04]  /*0440*/  STG.E desc[UR4][R12.64], R21 ;  /* 0x000000150c007986 */ /* 0x0003e8000c101904 */
[----:B------:R-:W2:Y:S04]  /*0450*/  LDG.E R22, desc[UR4][R22.64] ;  /* 0x0000000416167981 */ /* 0x000ea8000c1e1900 */
[----:B------:R-:W2:Y:S01]  /*0460*/  LDG.E R24, desc[UR4][R24.64] ;  /* 0x0000000418187981 */ /* 0x000ea2000c1e1900 */
[----:B------:R-:W-:-:S05]  /*0470*/  IADD3 R19, PT, PT, R28, 0x2, RZ ;  /* 0x000000021c137810 */ /* 0x000fca0007ffe0ff */
[----:B------:R-:W-:-:S04]  /*0480*/  IMAD.WIDE.U32 R18, R19, 0x4, R16 ;  /* 0x0000000413127825 */ /* 0x000fc800078e0010 */
[----:B--2---:R-:W-:Y:S01]  /*0490*/  FFMA R23, R22, R24, R21 ;  /* 0x0000001816177223 */ /* 0x004fe20000000015 */
[----:B-1----:R-:W-:-:S04]  /*04a0*/  IMAD.WIDE.U32 R20, R11, 0x4, R14 ;  /* 0x000000040b147825 */ /* 0x002fc800078e000e */
[----:B------:R1:W-:Y:S04]  /*04b0*/  STG.E desc[UR4][R12.64], R23 ;  /* 0x000000170c007986 */ /* 0x0003e8000c101904 */
[----:B------:R-:W2:Y:S04]  /*04c0*/  LDG.E R18, desc[UR4][R18.64] ;  /* 0x0000000412127981 */ /* 0x000ea8000c1e1900 */
[----:B------:R-:W2:Y:S01]  /*04d0*/  LDG.E R20, desc[UR4][R20.64] ;  /* 0x0000000414147981 */ /* 0x000ea2000c1e1900 */
[----:B------:R-:W-:Y:S01]  /*04e0*/  IADD3 R25, PT, PT, R28, 0x3, RZ ;  /* 0x000000031c197810 */ /* 0x000fe20007ffe0ff */
[----:B--2---:R-:W-:-:S04]  /*04f0*/  FFMA R19, R18, R20, R23 ;  /* 0x0000001412137223 */ /* 0x004fc80000000017 */
[----:B-1----:R-:W-:-:S04]  /*0500*/  IMAD.WIDE.U32 R22, R25, 0x4, R16 ;  /* 0x0000000419167825 */ /* 0x002fc800078e0010 */
[--C-:B------:R-:W-:Y:S01]  /*0510*/  IMAD.WIDE.U32 R24, R27, 0x4, R14.reuse ;  /* 0x000000041b187825 */ /* 0x100fe200078e000e */
[----:B------:R1:W-:Y:S04]  /*0520*/  STG.E desc[UR4][R12.64], R19 ;  /* 0x000000130c007986 */ /* 0x0003e8000c101904 */
[----:B------:R-:W2:Y:S04]  /*0530*/  LDG.E R22, desc[UR4][R22.64] ;  /* 0x0000000416167981 */ /* 0x000ea8000c1e1900 */
[----:B------:R-:W2:Y:S01]  /*0540*/  LDG.E R24, desc[UR4][R24.64] ;  /* 0x0000000418187981 */ /* 0x000ea2000c1e1900 */
[----:B------:R-:W-:Y:S01]  /*0550*/  IADD3 R21, PT, PT, R28, 0x4, RZ ;  /* 0x000000041c157810 */ /* 0x000fe20007ffe0ff */
[----:B------:R-:W-:-:S04]  /*0560*/  IMAD.WIDE.U32 R14, R29, 0x4, R14 ;  /* 0x000000041d0e7825 */ /* 0x000fc800078e000e */
[----:B------:R-:W-:-:S04]  /*0570*/  IMAD.WIDE.U32 R16, R21, 0x4, R16 ;  /* 0x0000000415107825 */ /* 0x000fc800078e0010 */
[----:B--2---:R-:W-:-:S05]  /*0580*/  FFMA R23, R22, R24, R19 ;  /* 0x0000001816177223 */ /* 0x004fca0000000013 */
[----:B------:R1:W-:Y:S04]  /*0590*/  STG.E desc[UR4][R12.64], R23 ;  /* 0x000000170c007986 */ /* 0x0003e8000c101904 */
[----:B------:R-:W2:Y:S04]  /*05a0*/  LDG.E R16, desc[UR4][R16.64] ;  /* 0x0000000410107981 */ /* 0x000ea8000c1e1900 */
[----:B------:R-:W2:Y:S01]  /*05b0*/  LDG.E R14, desc[UR4][R14.64] ;  /* 0x000000040e0e7981 */ /* 0x000ea2000c1e1900 */
[----:B------:R-:W-:-:S04]  /*05c0*/  IADD3 R6, PT, PT, R6, 0x8, RZ ;  /* 0x0000000806067810 */ /* 0x000fc80007ffe0ff */
[----:B------:R-:W-:Y:S02]  /*05d0*/  ISETP.NE.AND P1, PT, R6, RZ, PT ;  /* 0x000000ff0600720c */ /* 0x000fe40003f25270 */
[----:B------:R-:W-:Y:S02]  /*05e0*/  IADD3 R28, PT, PT, R28, 0x8, RZ ;  /* 0x000000081c1c7810 */ /* 0x000fe40007ffe0ff */
[C---:B------:R-:W-:Y:S02]  /*05f0*/  LEA R26, R0.reuse, R26, 0x3 ;  /* 0x0000001a001a7211 */ /* 0x040fe400078e18ff */
[C---:B------:R-:W-:Y:S02]  /*0600*/  LEA R7, R0.reuse, R7, 0x3 ;  /* 0x0000000700077211 */ /* 0x040fe400078e18ff */
[C---:B------:R-:W-:Y:S02]  /*0610*/  LEA R10, R0.reuse, R10, 0x3 ;  /* 0x0000000a000a7211 */ /* 0x040fe400078e18ff */
[----:B------:R-:W-:-:S02]  /*0620*/  LEA R9, R0, R9, 0x3 ;  /* 0x0000000900097211 */ /* 0x000fc400078e18ff */
[C---:B------:R-:W-:Y:S02]  /*0630*/  LEA R11, R0.reuse, R11, 0x3 ;  /* 0x0000000b000b7211 */ /* 0x040fe400078e18ff */
[C---:B------:R-:W-:Y:S02]  /*0640*/  LEA R27, R0.reuse, R27, 0x3 ;  /* 0x0000001b001b7211 */ /* 0x040fe400078e18ff */
[C---:B------:R-:W-:Y:S02]  /*0650*/  LEA R29, R0.reuse, R29, 0x3 ;  /* 0x0000001d001d7211 */ /* 0x040fe400078e18ff */
[----:B------:R-:W-:Y:S01]  /*0660*/  LEA R8, R0, R8, 0x3 ;  /* 0x0000000800087211 */ /* 0x000fe200078e18ff */
[----:B--2---:R-:W-:-:S05]  /*0670*/  FFMA R21, R16, R14, R23 ;  /* 0x0000000e10157223 */ /* 0x004fca0000000017 */
[----:B------:R1:W-:Y:S01]  /*0680*/  STG.E desc[UR4][R12.64], R21 ;  /* 0x000000150c007986 */ /* 0x0003e2000c101904 */
[----:B------:R-:W-:Y:S05]  /*0690*/  @P1 BRA `(.L_x_9) ;  /* 0xfffffff800ec1947 */ /* 0x000fea000383ffff */
.L_x_8:
[----:B------:R-:W-:Y:S05]  /*06a0*/  @!P0 EXIT ;  /* 0x000000000000894d */ /* 0x000fea0003800000 */
[----:B------:R-:W-:Y:S02]  /*06b0*/  ISETP.GE.U32.AND P0, PT, R2, 0x4, PT ;  /* 0x000000040200780c */ /* 0x000fe40003f06070 */
[----:B------:R-:W-:-:S04]  /*06c0*/  LOP3.LUT R10, R0, 0x3, RZ, 0xc0, !PT ;  /* 0x00000003000a7812 */ /* 0x000fc800078ec0ff */
[----:B------:R-:W-:-:S07]  /*06d0*/  ISETP.NE.AND P1, PT, R10, RZ, PT ;  /* 0x000000ff0a00720c */ /* 0x000fce0003f25270 */
[----:B------:R-:W-:Y:S06]  /*06e0*/  @!P0 BRA `(.L_x_10) ;  /* 0x00000000008c8947 */ /* 0x000fec0003800000 */
[----:B------:R-:W2:Y:S01]  /*06f0*/  LDC.64 R8, c[0x0][0x380] ;  /* 0x0000e000ff087b82 */ /* 0x000ea20000000a00 */
[-C--:B------:R-:W-:Y:S02]  /*0700*/  IMAD R11, R3, R0.reuse, R4 ;  /* 0x00000000030b7224 */ /* 0x080fe400078e0204 */
[----:B-1----:R-:W-:-:S05]  /*0710*/  IMAD R19, R4, R0, R5 ;  /* 0x0000000004137224 */ /* 0x002fca00078e0205 */
[----:B------:R-:W1:Y:S01]  /*0720*/  LDC.64 R6, c[0x0][0x388] ;  /* 0x0000e200ff067b82 */ /* 0x000e620000000a00 */
[----:B--2---:R-:W-:-:S06]  /*0730*/  IMAD.WIDE.U32 R14, R11, 0x4, R8 ;  /* 0x000000040b0e7825 */ /* 0x004fcc00078e0008 */
[----:B------:R-:W2:Y:S01]  /*0740*/  LDG.E R14, desc[UR4][R14.64] ;  /* 0x000000040e0e7981 */ /* 0x000ea2000c1e1900 */
[----:B-1----:R-:W-:-:S06]  /*0750*/  IMAD.WIDE.U32 R16, R19, 0x4, R6 ;  /* 0x0000000413107825 */ /* 0x002fcc00078e0006 */
[----:B------:R-:W2:Y:S01]  /*0760*/  LDG.E R16, desc[UR4][R16.64] ;  /* 0x0000000410107981 */ /* 0x000ea2000c1e1900 */
[----:B------:R-:W-:Y:S02]  /*0770*/  IADD3 R25, PT, PT, R11, 0x1, RZ ;  /* 0x000000010b197810 */ /* 0x000fe40007ffe0ff */
[----:B------:R-:W-:-:S03]  /*0780*/  IADD3 R27, PT, PT, R19, R0, RZ ;  /* 0x00000000131b7210 */ /* 0x000fc60007ffe0ff */
[----:B------:R-:W-:-:S04]  /*0790*/  IMAD.WIDE.U32 R18, R25, 0x4, R8 ;  /* 0x0000000419127825 */ /* 0x000fc800078e0008 */
[----:B--2--5:R-:W-:Y:S01]  /*07a0*/  FFMA R23, R14, R16, R21 ;  /* 0x000000100e177223 */ /* 0x024fe20000000015 */
[----:B------:R-:W-:-:S04]  /*07b0*/  IMAD.WIDE.U32 R20, R27, 0x4, R6 ;  /* 0x000000041b147825 */ /* 0x000fc800078e0006 */
[----:B------:R1:W-:Y:S04]  /*07c0*/  STG.E desc[UR4][R12.64], R23 ;  /* 0x000000170c007986 */ /* 0x0003e8000c101904 */
[----:B------:R-:W2:Y:S04]  /*07d0*/  LDG.E R18, desc[UR4][R18.64] ;  /* 0x0000000412127981 */ /* 0x000ea8000c1e1900 */
[----:B------:R-:W2:Y:S01]  /*07e0*/  LDG.E R20, desc[UR4][R20.64] ;  /* 0x0000000414147981 */ /* 0x000ea2000c1e1900 */
[----:B------:R-:W-:Y:S02]  /*07f0*/  IADD3 R29, PT, PT, R11, 0x2, RZ ;  /* 0x000000020b1d7810 */ /* 0x000fe40007ffe0ff */
[----:B------:R-:W-:-:S03]  /*0800*/  IADD3 R27, PT, PT, R27, R0, RZ ;  /* 0x000000001b1b7210 */ /* 0x000fc60007ffe0ff */
[----:B------:R-:W-:-:S04]  /*0810*/  IMAD.WIDE.U32 R14, R29, 0x4, R8 ;  /* 0x000000041d0e7825 */ /* 0x000fc800078e0008 */
[----:B------:R-:W-:-:S04]  /*0820*/  IMAD.WIDE.U32 R16, R27, 0x4, R6 ;  /* 0x000000041b107825 */ /* 0x000fc800078e0006 */
[----:B--2---:R-:W-:-:S05]  /*0830*/  FFMA R25, R18, R20, R23 ;  /* 0x0000001412197223 */ /* 0x004fca0000000017 */
[----:B------:R2:W-:Y:S04]  /*0840*/  STG.E desc[UR4][R12.64], R25 ;  /* 0x000000190c007986 */ /* 0x0005e8000c101904 */
[----:B------:R-:W3:Y:S04]  /*0850*/  LDG.E R14, desc[UR4][R14.64] ;  /* 0x000000040e0e7981 */ /* 0x000ee8000c1e1900 */
[----:B------:R-:W3:Y:S01]  /*0860*/  LDG.E R16, desc[UR4][R16.64] ;  /* 0x0000000410107981 */ /* 0x000ee2000c1e1900 */
[----:B-1----:R-:W-:Y:S02]  /*0870*/  IADD3 R23, PT, PT, R11, 0x3, RZ ;  /* 0x000000030b177810 */ /* 0x002fe40007ffe0ff */
[----:B------:R-:W-:-:S03]  /*0880*/  IADD3 R27, PT, PT, R27, R0, RZ ;  /* 0x000000001b1b7210 */ /* 0x000fc60007ffe0ff */
[----:B------:R-:W-:-:S04]  /*0890*/  IMAD.WIDE.U32 R8, R23, 0x4, R8 ;  /* 0x0000000417087825 */ /* 0x000fc800078e0008 */
[----:B------:R-:W-:-:S04]  /*08a0*/  IMAD.WIDE.U32 R6, R27, 0x4, R6 ;  /* 0x000000041b067825 */ /* 0x000fc800078e0006 */
[----:B---3--:R-:W-:-:S05]  /*08b0*/  FFMA R11, R14, R16, R25 ;  /* 0x000000100e0b7223 */ /* 0x008fca0000000019 */
[----:B------:R2:W-:Y:S04]  /*08c0*/  STG.E desc[UR4][R12.64], R11 ;  /* 0x0000000b0c007986 */ /* 0x0005e8000c101904 */
[----:B------:R-:W3:Y:S04]  /*08d0*/  LDG.E R8, desc[UR4][R8.64] ;  /* 0x0000000408087981 */ /* 0x000ee8000c1e1900 */
[----:B------:R-:W3:Y:S01]  /*08e0*/  LDG.E R6, desc[UR4][R6.64] ;  /* 0x0000000406067981 */ /* 0x000ee2000c1e1900 */
[----:B------:R-:W-:Y:S01]  /*08f0*/  IADD3 R4, PT, PT, R4, 0x4, RZ ;  /* 0x0000000404047810 */ /* 0x000fe20007ffe0ff */
[----:B---3--:R-:W-:-:S05]  /*0900*/  FFMA R21, R8, R6, R11 ;  /* 0x0000000608157223 */ /* 0x008fca000000000b */
[----:B------:R2:W-:Y:S02]  /*0910*/  STG.E desc[UR4][R12.64], R21 ;  /* 0x000000150c007986 */ /* 0x0005e4000c101904 */
.L_x_10:
[----:B------:R-:W-:Y:S05]  /*0920*/  @!P1 EXIT ;  /* 0x000000000000994d */ /* 0x000fea0003800000 */
[----:B------:R-:W-:Y:S02]  /*0930*/  ISETP.NE.AND P0, PT, R10, 0x1, PT ;  /* 0x000000010a00780c */ /* 0x000fe40003f05270 */
[----:B------:R-:W-:-:S04]  /*0940*/  LOP3.LUT R2, R0, 0x1, RZ, 0xc0, !PT ;  /* 0x0000000100027812 */ /* 0x000fc800078ec0ff */
[----:B------:R-:W-:-:S07]  /*0950*/  ISETP.NE.U32.AND P1, PT, R2, 0x1, PT ;  /* 0x000000010200780c */ /* 0x000fce0003f25070 */
        /* <DEDUP_REMOVED lines=12> */
[----:B------:R-:W-:-:S04]  /*0a20*/  IMAD.WIDE.U32 R6, R19, 0x4, R6 ;  /* 0x0000000413067825 */ /* 0x000fc800078e0006 */
[----:B--2--5:R-:W-:-:S05]  /*0a30*/  FFMA R17, R10, R14, R21 ;  /* 0x0000000e0a117223 */ /* 0x024fca0000000015 */
[----:B------:R3:W-:Y:S04]  /*0a40*/  STG.E desc[UR4][R12.64], R17 ;  /* 0x000000110c007986 */ /* 0x0007e8000c101904 */
[----:B------:R-:W2:Y:S04]  /*0a50*/  LDG.E R8, desc[UR4][R8.64] ;  /* 0x0000000408087981 */ /* 0x000ea8000c1e1900 */
[----:B------:R-:W2:Y:S01]  /*0a60*/  LDG.E R6, desc[UR4][R6.64] ;  /* 0x0000000406067981 */ /* 0x000ea2000c1e1900 */
[----:B------:R-:W-:Y:S01]  /*0a70*/  IADD3 R4, PT, PT, R4, 0x2, RZ ;  /* 0x0000000204047810 */ /* 0x000fe20007ffe0ff */
[----:B--2---:R-:W-:-:S05]  /*0a80*/  FFMA R21, R8, R6, R17 ;  /* 0x0000000608157223 */ /* 0x004fca0000000011 */
[----:B------:R3:W-:Y:S02]  /*0a90*/  STG.E desc[UR4][R12.64], R21 ;  /* 0x000000150c007986 */ /* 0x0007e4000c101904 */
.L_x_11:
[----:B------:R-:W-:Y:S05]  /*0aa0*/  @P1 EXIT ;  /* 0x000000000000194d */ /* 0x000fea0003800000 */
[----:B------:R-:W4:Y:S01]  /*0ab0*/  LDC.64 R6, c[0x0][0x380] ;  /* 0x0000e000ff067b82 */ /* 0x000f220000000a00 */
[-C--:B------:R-:W-:Y:S02]  /*0ac0*/  IMAD R3, R3, R0.reuse, R4 ;  /* 0x0000000003037224 */ /* 0x080fe400078e0204 */
[----:B------:R-:W-:-:S05]  /*0ad0*/  IMAD R5, R4, R0, R5 ;  /* 0x0000000004057224 */ /* 0x000fca00078e0205 */
[----:B------:R-:W0:Y:S01]  /*0ae0*/  LDC.64 R8, c[0x0][0x388] ;  /* 0x0000e200ff087b82 */ /* 0x000e220000000a00 */
[----:B----4-:R-:W-:-:S06]  /*0af0*/  IMAD.WIDE.U32 R2, R3, 0x4, R6 ;  /* 0x0000000403027825 */ /* 0x010fcc00078e0006 */
[----:B------:R-:W1:Y:S01]  /*0b00*/  LDG.E R2, desc[UR4][R2.64] ;  /* 0x0000000402027981 */ /* 0x000e62000c1e1900 */
[----:B0-----:R-:W-:-:S06]  /*0b10*/  IMAD.WIDE.U32 R4, R5, 0x4, R8 ;  /* 0x0000000405047825 */ /* 0x001fcc00078e0008 */
[----:B------:R-:W1:Y:S02]  /*0b20*/  LDG.E R4, desc[UR4][R4.64] ;  /* 0x0000000404047981 */ /* 0x000e64000c1e1900 */
[----:B-123-5:R-:W-:-:S05]  /*0b30*/  FFMA R21, R2, R4, R21 ;  /* 0x0000000402157223 */ /* 0x02efca0000000015 */
[----:B------:R-:W-:Y:S01]  /*0b40*/  STG.E desc[UR4][R12.64], R21 ;  /* 0x000000150c007986 */ /* 0x000fe2000c101904 */
[----:B------:R-:W-:Y:S05]  /*0b50*/  EXIT ;  /* 0x000000000000794d */ /* 0x000fea0003800000 */
.L_x_12:
        /* <DEDUP_REMOVED lines=10> */
.L_x_20:


//--------------------- .text._Z23Matrix_Multiply_Cuda_1dPfS_S_i --------------------------
	.section	.text._Z23Matrix_Multiply_Cuda_1dPfS_S_i,"ax",@progbits
	.align	128
        .global         _Z23Matrix_Multiply_Cuda_1dPfS_S_i
        .type           _Z23Matrix_Multiply_Cuda_1dPfS_S_i,@function
        .size           _Z23Matrix_Multiply_Cuda_1dPfS_S_i,(.L_x_21 - _Z23Matrix_Multiply_Cuda_1dPfS_S_i)
        .other          _Z23Matrix_Multiply_Cuda_1dPfS_S_i,@"STO_CUDA_ENTRY STV_DEFAULT"
_Z23Matrix_Multiply_Cuda_1dPfS_S_i:
.text._Z23Matrix_Multiply_Cuda_1dPfS_S_i:
[----:B------:R-:W-:Y:S08]  /*0000*/  LDC R1, c[0x0][0x37c] ;  /* 0x0000df00ff017b82 */ /* 0x000ff00000000800 */
[----:B------:R-:W0:Y:S02]  /*0010*/  LDC R0, c[0x0][0x398] ;  /* 0x0000e600ff007b82 */ /* 0x000e240000000800 */
[----:B0-----:R-:W-:-:S13]  /*0020*/  ISETP.GE.AND P0, PT, R0, 0x1, PT ;  /* 0x000000010000780c */ /* 0x001fda0003f06270 */
[----:B------:R-:W-:Y:S05]  /*0030*/  @!P0 EXIT ;  /* 0x000000000000894d */ /* 0x000fea0003800000 */
[----:B------:R-:W0:Y:S01]  /*0040*/  S2R R3, SR_TID.X ;  /* 0x0000000000037919 */ /* 0x000e220000002100 */
[----:B------:R-:W0:Y:S01]  /*0050*/  S2UR UR6, SR_CTAID.X ;  /* 0x00000000000679c3 */ /* 0x000e220000002500 */
[----:B------:R-:W1:Y:S01]  /*0060*/  LDCU.64 UR4, c[0x0][0x358] ;  /* 0x00006b00ff0477ac */ /* 0x000e620008000a00 */
[C---:B------:R-:W-:Y:S02]  /*0070*/  ISETP.GE.U32.AND P1, PT, R0.reuse, 0x8, PT ;  /* 0x000000080000780c */ /* 0x040fe40003f26070 */
[----:B------:R-:W-:-:S04]  /*0080*/  LOP3.LUT R2, R0, 0x7, RZ, 0xc0, !PT ;  /* 0x0000000700027812 */ /* 0x000fc800078ec0ff */
[----:B------:R-:W0:Y:S01]  /*0090*/  LDC R4, c[0x0][0x360] ;  /* 0x0000d800ff047b82 */ /* 0x000e220000000800 */
[----:B------:R-:W-:-:S07]  /*00a0*/  ISETP.NE.AND P0, PT, R2, RZ, PT ;  /* 0x000000ff0200720c */ /* 0x000fce0003f05270 */
[----:B------:R-:W2:Y:S01]  /*00b0*/  LDC.64 R12, c[0x0][0x390] ;  /* 0x0000e400ff0c7b82 */ /* 0x000ea20000000a00 */
[----:B0-----:R-:W-:Y:S02]  /*00c0*/  IMAD R5, R4, UR6, R3 ;  /* 0x0000000604057c24 */ /* 0x001fe4000f8e0203 */
[----:B------:R-:W-:Y:S02]  /*00d0*/  HFMA2 R4, -RZ, RZ, 0, 0 ;  /* 0x00000000ff047431 */ /* 0x000fe400000001ff */
[----:B--2---:R-:W-:-:S05]  /*00e0*/  IMAD.WIDE.U32 R12, R5, 0x4, R12 ;  /* 0x00000004050c7825 */ /* 0x004fca00078e000c */
[----:B-1----:R0:W5:Y:S01]  /*00f0*/  LDG.E R27, desc[UR4][R12.64] ;  /* 0x000000040c1b7981 */ /* 0x002162000c1e1900 */
[----:B------:R-:W-:Y:S05]  /*0100*/  @!P1 BRA `(.L_x_13) ;  /* 0x0000000400409947 */ /* 0x000fea0003800000 */
[----:B------:R-:W1:Y:S01]  /*0110*/  LDC.64 R14, c[0x0][0x388] ;  /* 0x0000e200ff0e7b82 */ /* 0x000e620000000a00 */
[C---:B------:R-:W-:Y:S01]  /*0120*/  LOP3.LUT R4, R0.reuse, 0x7ffffff8, RZ, 0xc0, !PT ;  /* 0x7ffffff800047812 */ /* 0x040fe200078ec0ff */
[C-C-:B------:R-:W-:Y:S01]  /*0130*/  IMAD R8, R0.reuse, 0x3, R3.reuse ;  /* 0x0000000300087824 */ /* 0x140fe200078e0203 */
[CC--:B------:R-:W-:Y:S01]  /*0140*/  IADD3 R26, PT, PT, R3.reuse, R0.reuse, RZ ;  /* 0x00000000031a7210 */ /* 0x0c0fe20007ffe0ff */
[C-C-:B------:R-:W-:Y:S01]  /*0150*/  IMAD R9, R0.reuse, 0x5, R3.reuse ;  /* 0x0000000500097824 */ /* 0x140fe200078e0203 */
[C---:B------:R-:W-:Y:S01]  /*0160*/  SHF.L.U32 R7, R0.reuse, 0x3, RZ ;  /* 0x0000000300077819 */ /* 0x040fe200000006ff */
[C-C-:B------:R-:W-:Y:S01]  /*0170*/  IMAD R11, R0.reuse, 0x6, R3.reuse ;  /* 0x00000006000b7824 */ /* 0x140fe200078e0203 */
[CC--:B------:R-:W-:Y:S01]  /*0180*/  LEA R6, R0.reuse, R3.reuse, 0x1 ;  /* 0x0000000300067211 */ /* 0x0c0fe200078e08ff */
[C---:B------:R-:W-:Y:S01]  /*0190*/  IMAD R24, R0.reuse, 0x7, R3 ;  /* 0x0000000700187824 */ /* 0x040fe200078e0203 */
[----:B------:R-:W-:Y:S01]  /*01a0*/  LEA R10, R0, R3, 0x2 ;  /* 0x00000003000a7211 */ /* 0x000fe200078e10ff */
[C---:B------:R-:W-:Y:S01]  /*01b0*/  IMAD R25, R3.reuse, R0, 0x3 ;  /* 0x0000000303197424 */ /* 0x040fe200078e0200 */
[----:B------:R-:W-:Y:S01]  /*01c0*/  IADD3 R5, PT, PT, -R4, RZ, RZ ;  /* 0x000000ff04057210 */ /* 0x000fe20007ffe1ff */
[----:B-1----:R-:W-:-:S07]  /*01d0*/  IMAD.WIDE.U32 R16, R3, 0x4, R14 ;  /* 0x0000000403107825 */ /* 0x002fce00078e000e */
.L_x_14:
[----:B------:R-:W1:Y:S01]  /*01e0*/  LDC.64 R18, c[0x0][0x380] ;  /* 0x0000e000ff127b82 */ /* 0x000e620000000a00 */
[----:B------:R-:W-:Y:S01]  /*01f0*/  IADD3 R29, PT, PT, R25, -0x3, RZ ;  /* 0xfffffffd191d7810 */ /* 0x000fe20007ffe0ff */
[----:B--2---:R-:W2:Y:S04]  /*0200*/  LDG.E R20, desc[UR4][R16.64] ;  /* 0x0000000410147981 */ /* 0x004ea8000c1e1900 */
[----:B-1----:R-:W-:-:S06]  /*0210*/  IMAD.WIDE.U32 R28, R29, 0x4, R18 ;  /* 0x000000041d1c7825 */ /* 0x002fcc00078e0012 */
[----:B------:R-:W2:Y:S01]  /*0220*/  LDG.E R28, desc[UR4][R28.64] ;  /* 0x000000041c1c7981 */ /* 0x000ea2000c1e1900 */
[----:B------:R-:W-:-:S05]  /*0230*/  IADD3 R23, PT, PT, R25, -0x2, RZ ;  /* 0xfffffffe19177810 */ /* 0x000fca0007ffe0ff */
[----:B------:R-:W-:-:S04]  /*0240*/  IMAD.WIDE.U32 R22, R23, 0x4, R18 ;  /* 0x0000000417167825 */ /* 0x000fc800078e0012 */
[----:B--2--5:R-:W-:Y:S01]  /*0250*/  FFMA R27, R28, R20, R27 ;  /* 0x000000141c1b7223 */ /* 0x024fe2000000001b */
[----:B------:R-:W-:-:S04]  /*0260*/  IMAD.WIDE.U32 R20, R26, 0x4, R14 ;  /* 0x000000041a147825 */ /* 0x000fc800078e000e */
[----:B------:R1:W-:Y:S04]  /*0270*/  STG.E desc[UR4][R12.64], R27 ;  /* 0x0000001b0c007986 */ /* 0x0003e8000c101904 */
[----:B------:R-:W1:Y:S04]  /*0280*/  LDG.E R22, desc[UR4][R22.64] ;  /* 0x0000000416167981 */ /* 0x000e68000c1e1900 */
[----:B------:R-:W1:Y:S01]  /*0290*/  LDG.E R20, desc[UR4][R20.64] ;  /* 0x0000000414147981 */ /* 0x000e62000c1e1900 */
[----:B------:R-:W-:-:S05]  /*02a0*/  IADD3 R29, PT, PT, R25, -0x1, RZ ;  /* 0xffffffff191d7810 */ /* 0x000fca0007ffe0ff */
[----:B------:R-:W-:-:S04]  /*02b0*/  IMAD.WIDE.U32 R28, R29, 0x4, R18 ;  /* 0x000000041d1c7825 */ /* 0x000fc800078e0012 */
[----:B-1----:R-:W-:Y:S01]  /*02c0*/  FFMA R27, R22, R20, R27 ;  /* 0x00000014161b7223 */ /* 0x002fe2000000001b */
[----:B------:R-:W-:-:S04]  /*02d0*/  IMAD.WIDE.U32 R20, R6, 0x4, R14 ;  /* 0x0000000406147825 */ /* 0x000fc800078e000e */
[----:B------:R1:W-:Y:S04]  /*02e0*/  STG.E desc[UR4][R12.64], R27 ;  /* 0x0000001b0c007986 */ /* 0x0003e8000c101904 */
[----:B------:R-:W1:Y:S04]  /*02f0*/  LDG.E R28, desc[UR4][R28.64] ;  /* 0x000000041c1c7981 */ /* 0x000e68000c1e1900 */
[----:B------:R-:W1:Y:S01]  /*0300*/  LDG.E R20, desc[UR4][R20.64] ;  /* 0x0000000414147981 */ /* 0x000e62000c1e1900 */
[----:B------:R-:W-:-:S04]  /*0310*/  IMAD.WIDE.U32 R22, R8, 0x4, R14 ;  /* 0x0000000408167825 */ /* 0x000fc800078e000e */
[----:B-1----:R-:W-:-:S05]  /*0320*/  FFMA R27, R28, R20, R27 ;  /* 0x000000141c1b7223 */ /* 0x002fca000000001b */
[----:B------:R1:W-:Y:S04]  /*0330*/  STG.E desc[UR4][R12.64], R27 ;  /* 0x0000001b0c007986 */ /* 0x0003e8000c101904 */
[----:B------:R2:W1:Y:S02]  /*0340*/  LDG.E R20, desc[UR4][R22.64] ;  /* 0x0000000416147981 */ /* 0x000464000c1e1900 */
[----:B--2---:R-:W-:-:S06]  /*0350*/  IMAD.WIDE.U32 R22, R25, 0x4, R18 ;  /* 0x0000000419167825 */ /* 0x004fcc00078e0012 */
[----:B------:R-:W1:Y:S01]  /*0360*/  LDG.E R22, desc[UR4][R22.64] ;  /* 0x0000000416167981 */ /* 0x000e62000c1e1900 */
[----:B------:R-:W-:-:S05]  /*0370*/  IADD3 R29, PT, PT, R25, 0x1, RZ ;  /* 0x00000001191d7810 */ /* 0x000fca0007ffe0ff */
[----:B------:R-:W-:-:S04]  /*0380*/  IMAD.WIDE.U32 R28, R29, 0x4, R18 ;  /* 0x000000041d1c7825 */ /* 0x000fc800078e0012 */
[----:B-1----:R-:W-:Y:S01]  /*0390*/  FFMA R27, R22, R20, R27 ;  /* 0x00000014161b7223 */ /* 0x002fe2000000001b */
[----:B------:R-:W-:-:S04]  /*03a0*/  IMAD.WIDE.U32 R20, R10, 0x4, R14 ;  /* 0x000000040a147825 */ /* 0x000fc800078e000e */
[----:B------:R1:W-:Y:S04]  /*03b0*/  STG.E desc[UR4][R12.64], R27 ;  /* 0x0000001b0c007986 */ /* 0x0003e8000c101904 */
[----:B------:R-:W1:Y:S04]  /*03c0*/  LDG.E R28, desc[UR4][R28.64] ;  /* 0x000000041c1c7981 */ /* 0x000e68000c1e1900 */
[----:B------:R2:W1:Y:S01]  /*03d0*/  LDG.E R20, desc[UR4][R20.64] ;  /* 0x0000000414147981 */ /* 0x000462000c1e1900 */
[----:B------:R-:W-:Y:S01]  /*03e0*/  IMAD.WIDE.U32 R22, R9, 0x4, R14 ;  /* 0x0000000409167825 */ /* 0x000fe200078e000e */
[----:B--2---:R-:W-:-:S03]  /*03f0*/  IADD3 R21, PT, PT, R25, 0x2, RZ ;  /* 0x0000000219157810 */ /* 0x004fc60007ffe0ff */
[----:B-1----:R-:W-:Y:S02]  /*0400*/  FFMA R27, R28, R20, R27 ;  /* 0x000000141c1b7223 */ /* 0x002fe4000000001b */
[----:B------:R-:W-:-:S03]  /*0410*/  IMAD.WIDE.U32 R20, R21, 0x4, R18 ;  /* 0x0000000415147825 */ /* 0x000fc600078e0012 */
[----:B------:R1:W-:Y:S04]  /*0420*/  STG.E desc[UR4][R12.64], R27 ;  /* 0x0000001b0c007986 */ /* 0x0003e8000c101904 */
[----:B------:R-:W1:Y:S04]  /*0430*/  LDG.E R20, desc[UR4][R20.64] ;  /* 0x0000000414147981 */ /* 0x000e68000c1e1900 */
[----:B------:R-:W1:Y:S01]  /*0440*/  LDG.E R22, desc[UR4][R22.64] ;  /* 0x0000000416167981 */ /* 0x000e62000c1e1900 */
[----:B------:R-:W-:-:S05]  /*0450*/  IADD3 R29, PT, PT, R25, 0x3, RZ ;  /* 0x00000003191d7810 */ /* 0x000fca0007ffe0ff */
[----:B------:R-:W-:-:S04]  /*0460*/  IMAD.WIDE.U32 R28, R29, 0x4, R18 ;  /* 0x000000041d1c7825 */ /* 0x000fc800078e0012 */
[----:B-1----:R-:W-:Y:S01]  /*0470*/  FFMA R27, R20, R22, R27 ;  /* 0x00000016141b7223 */ /* 0x002fe2000000001b */
[----:B------:R-:W-:-:S04]  /*0480*/  IMAD.WIDE.U32 R20, R11, 0x4, R14 ;  /* 0x000000040b147825 */ /* 0x000fc800078e000e */
[----:B------:R1:W-:Y:S04]  /*0490*/  STG.E desc[UR4][R12.64], R27 ;  /* 0x0000001b0c007986 */ /* 0x0003e8000c101904 */
[----:B------:R-:W2:Y:S04]  /*04a0*/  LDG.E R28, desc[UR4][R28.64] ;  /* 0x000000041c1c7981 */ /* 0x000ea8000c1e1900 */
[----:B------:R-:W2:Y:S01]  /*04b0*/  LDG.E R21, desc[UR4][R20.64] ;  /* 0x0000000414157981 */ /* 0x000ea2000c1e1900 */
[----:B------:R-:W-:-:S05]  /*04c0*/  IADD3 R23, PT, PT, R25, 0x4, RZ ;  /* 0x0000000419177810 */ /* 0x000fca0007ffe0ff */
[----:B------:R-:W-:-:S04]  /*04d0*/  IMAD.WIDE.U32 R18, R23, 0x4, R18 ;  /* 0x0000000417127825 */ /* 0x000fc800078e0012 */
[----:B------:R-:W-:-:S04]  /*04e0*/  IMAD.WIDE.U32 R22, R24, 0x4, R14 ;  /* 0x0000000418167825 */ /* 0x000fc800078e000e */
[----:B--2---:R-:W-:-:S05]  /*04f0*/  FFMA R21, R28, R21, R27 ;  /* 0x000000151c157223 */ /* 0x004fca000000001b */
[----:B------:R2:W-:Y:S04]  /*0500*/  STG.E desc[UR4][R12.64], R21 ;  /* 0x000000150c007986 */ /* 0x0005e8000c101904 */
[----:B------:R-:W1:Y:S04]  /*0510*/  LDG.E R18, desc[UR4][R18.64] ;  /* 0x0000000412127981 */ /* 0x000e68000c1e1900 */
[----:B------:R-:W1:Y:S01]  /*0520*/  LDG.E R22, desc[UR4][R22.64] ;  /* 0x0000000416167981 */ /* 0x000e62000c1e1900 */
[----:B------:R-:W-:-:S04]  /*0530*/  IADD3 R5, PT, PT, R5, 0x8, RZ ;  /* 0x0000000805057810 */ /* 0x000fc80007ffe0ff */
[----:B------:R-:W-:Y:S01]  /*0540*/  ISETP.NE.AND P1, PT, R5, RZ, PT ;  /* 0x000000ff0500720c */ /* 0x000fe20003f25270 */
[C---:B------:R-:W-:Y:S01]  /*0550*/  IMAD.WIDE.U32 R16, R7.reuse, 0x4, R16 ;  /* 0x0000000407107825 */ /* 0x040fe200078e0010 */
[C---:B------:R-:W-:Y:S02]  /*0560*/  IADD3 R26, PT, PT, R7.reuse, R26, RZ ;  /* 0x0000001a071a7210 */ /* 0x040fe40007ffe0ff */
[C---:B------:R-:W-:Y:S02]  /*0570*/  IADD3 R6, PT, PT, R7.reuse, R6, RZ ;  /* 0x0000000607067210 */ /* 0x040fe40007ffe0ff */
[C---:B------:R-:W-:Y:S02]  /*0580*/  IADD3 R8, PT, PT, R7.reuse, R8, RZ ;  /* 0x0000000807087210 */ /* 0x040fe40007ffe0ff */
[C---:B------:R-:W-:Y:S02]  /*0590*/  IADD3 R10, PT, PT, R7.reuse, R10, RZ ;  /* 0x0000000a070a7210 */ /* 0x040fe40007ffe0ff */
[----:B------:R-:W-:-:S02]  /*05a0*/  IADD3 R9, PT, PT, R7, R9, RZ ;  /* 0x0000000907097210 */ /* 0x000fc40007ffe0ff */
[C---:B------:R-:W-:Y:S02]  /*05b0*/  IADD3 R11, PT, PT, R7.reuse, R11, RZ ;  /* 0x0000000b070b7210 */ /* 0x040fe40007ffe0ff */
[----:B------:R-:W-:Y:S02]  /*05c0*/  IADD3 R24, PT, PT, R7, R24, RZ ;  /* 0x0000001807187210 */ /* 0x000fe40007ffe0ff */
[----:B------:R-:W-:Y:S01]  /*05d0*/  IADD3 R25, PT, PT, R25, 0x8, RZ ;  /* 0x0000000819197810 */ /* 0x000fe20007ffe0ff */
[----:B-1----:R-:W-:-:S05]  /*05e0*/  FFMA R27, R18, R22, R21 ;  /* 0x00000016121b7223 */ /* 0x002fca0000000015 */
[----:B------:R2:W-:Y:S01]  /*05f0*/  STG.E desc[UR4][R12.64], R27 ;  /* 0x0000001b0c007986 */ /* 0x0005e2000c101904 */
[----:B------:R-:W-:Y:S05]  /*0600*/  @P1 BRA `(.L_x_14) ;  /* 0xfffffff800f41947 */ /* 0x000fea000383ffff */
.L_x_13:
[----:B------:R-:W-:Y:S05]  /*0610*/  @!P0 EXIT ;  /* 0x000000000000894d */ /* 0x000fea0003800000 */
[----:B------:R-:W-:Y:S02]  /*0620*/  ISETP.GE.U32.AND P0, PT, R2, 0x4, PT ;  /* 0x000000040200780c */ /* 0x000fe40003f06070 */
[----:B------:R-:W-:-:S04]  /*0630*/  LOP3.LUT R20, R0, 0x3, RZ, 0xc0, !PT ;  /* 0x0000000300147812 */ /* 0x000fc800078ec0ff */
[----:B------:R-:W-:-:S07]  /*0640*/  ISETP.NE.AND P1, PT, R20, RZ, PT ;  /* 0x000000ff1400720c */ /* 0x000fce0003f25270 */
[----:B------:R-:W-:Y:S06]  /*0650*/  @!P0 BRA `(.L_x_15) ;  /* 0x00000000008c8947 */ /* 0x000fec0003800000 */
[----:B------:R-:W1:Y:S01]  /*0660*/  LDC.64 R8, c[0x0][0x380] ;  /* 0x0000e000ff087b82 */ /* 0x000e620000000a00 */
[-C--:B------:R-:W-:Y:S02]  /*0670*/  IMAD R5, R3, R0.reuse, R4 ;  /* 0x0000000003057224 */ /* 0x080fe400078e0204 */
[----:B------:R-:W-:-:S05]  /*0680*/  IMAD R17, R4, R0, R3 ;  /* 0x0000000004117224 */ /* 0x000fca00078e0203 */
[----:B------:R-:W3:Y:S01]  /*0690*/  LDC.64 R6, c[0x0][0x388] ;  /* 0x0000e200ff067b82 */ /* 0x000ee20000000a00 */
[----:B-1----:R-:W-:-:S06]  /*06a0*/  IMAD.WIDE.U32 R10, R5, 0x4, R8 ;  /* 0x00000004050a7825 */ /* 0x002fcc00078e0008 */
[----:B------:R-:W4:Y:S01]  /*06b0*/  LDG.E R10, desc[UR4][R10.64] ;  /* 0x000000040a0a7981 */ /* 0x000f22000c1e1900 */
[----:B---3--:R-:W-:-:S06]  /*06c0*/  IMAD.WIDE.U32 R14, R17, 0x4, R6 ;  /* 0x00000004110e7825 */ /* 0x008fcc00078e0006 */
[----:B------:R-:W4:Y:S01]  /*06d0*/  LDG.E R14, desc[UR4][R14.64] ;  /* 0x000000040e0e7981 */ /* 0x000f22000c1e1900 */
[----:B------:R-:W-:Y:S02]  /*06e0*/  IADD3 R19, PT, PT, R5, 0x1, RZ ;  /* 0x0000000105137810 */ /* 0x000fe40007ffe0ff */
[----:B--2---:R-:W-:-:S03]  /*06f0*/  IADD3 R21, PT, PT, R17, R0, RZ ;  /* 0x0000000011157210 */ /* 0x004fc60007ffe0ff */
[----:B------:R-:W-:-:S04]  /*0700*/  IMAD.WIDE.U32 R16, R19, 0x4, R8 ;  /* 0x0000000413107825 */ /* 0x000fc800078e0008 */
[----:B------:R-:W-:-:S04]  /*0710*/  IMAD.WIDE.U32 R18, R21, 0x4, R6 ;  /* 0x0000000415127825 */ /* 0x000fc800078e0006 */
[----:B----45:R-:W-:-:S05]  /*0720*/  FFMA R27, R10, R14, R27 ;  /* 0x0000000e0a1b7223 */ /* 0x030fca000000001b */
        /* <DEDUP_REMOVED lines=17> */
[----:B------:R-:W1:Y:S04]  /*0840*/  LDG.E R8, desc[UR4][R8.64] ;  /* 0x0000000408087981 */ /* 0x000e68000c1e1900 */
[----:B------:R-:W1:Y:S01]  /*0850*/  LDG.E R6, desc[UR4][R6.64] ;  /* 0x0000000406067981 */ /* 0x000e62000c1e1900 */
[----:B------:R-:W-:Y:S01]  /*0860*/  IADD3 R4, PT, PT, R4, 0x4, RZ ;  /* 0x0000000404047810 */ /* 0x000fe20007ffe0ff */
[----:B-1----:R-:W-:-:S05]  /*0870*/  FFMA R27, R8, R6, R5 ;  /* 0x00000006081b7223 */ /* 0x002fca0000000005 */
[----:B------:R3:W-:Y:S02]  /*0880*/  STG.E desc[UR4][R12.64], R27 ;  /* 0x0000001b0c007986 */ /* 0x0007e4000c101904 */
.L_x_15:
[----:B------:R-:W-:Y:S05]  /*0890*/  @!P1 EXIT ;  /* 0x000000000000994d */ /* 0x000fea0003800000 */
[----:B------:R-:W-:Y:S02]  /*08a0*/  ISETP.NE.AND P0, PT, R20, 0x1, PT ;  /* 0x000000011400780c */ /* 0x000fe40003f05270 */
[----:B------:R-:W-:-:S04]  /*08b0*/  LOP3.LUT R2, R0, 0x1, RZ, 0xc0, !PT ;  /* 0x0000000100027812 */ /* 0x000fc800078ec0ff */
[----:B------:R-:W-:-:S07]  /*08c0*/  ISETP.NE.U32.AND P1, PT, R2, 0x1, PT ;  /* 0x000000010200780c */ /* 0x000fce0003f25070 */
[----:B------:R-:W-:Y:S06]  /*08d0*/  @!P0 BRA `(.L_x_16) ;  /* 0x00000000004c8947 */ /* 0x000fec0003800000 */
[----:B------:R-:W1:Y:S01]  /*08e0*/  LDC.64 R8, c[0x0][0x380] ;  /* 0x0000e000ff087b82 */ /* 0x000e620000000a00 */
[-C--:B---3--:R-:W-:Y:S02]  /*08f0*/  IMAD R5, R3, R0.reuse, R4 ;  /* 0x0000000003057224 */ /* 0x088fe400078e0204 */
[----:B------:R-:W-:-:S05]  /*0900*/  IMAD R17, R4, R0, R3 ;  /* 0x0000000004117224 */ /* 0x000fca00078e0203 */
[----:B------:R-:W3:Y:S01]  /*0910*/  LDC.64 R6, c[0x0][0x388] ;  /* 0x0000e200ff067b82 */ /* 0x000ee20000000a00 */
[----:B-1----:R-:W-:-:S06]  /*0920*/  IMAD.WIDE.U32 R10, R5, 0x4, R8 ;  /* 0x00000004050a7825 */ /* 0x002fcc00078e0008 */
[----:B------:R-:W4:Y:S01]  /*0930*/  LDG.E R10, desc[UR4][R10.64] ;  /* 0x000000040a0a7981 */ /* 0x000f22000c1e1900 */
[----:B---3--:R-:W-:-:S06]  /*0940*/  IMAD.WIDE.U32 R14, R17, 0x4, R6 ;  /* 0x00000004110e7825 */ /* 0x008fcc00078e0006 */
[----:B------:R-:W4:Y:S01]  /*0950*/  LDG.E R14, desc[UR4][R14.64] ;  /* 0x000000040e0e7981 */ /* 0x000f22000c1e1900 */
[----:B------:R-:W-:Y:S02]  /*0960*/  IADD3 R19, PT, PT, R5, 0x1, RZ ;  /* 0x0000000105137810 */ /* 0x000fe40007ffe0ff */
[----:B------:R-:W-:-:S03]  /*0970*/  IADD3 R17, PT, PT, R17, R0, RZ ;  /* 0x0000000011117210 */ /* 0x000fc60007ffe0ff */
[----:B------:R-:W-:-:S04]  /*0980*/  IMAD.WIDE.U32 R8, R19, 0x4, R8 ;  /* 0x0000000413087825 */ /* 0x000fc800078e0008 */
[----:B------:R-:W-:-:S04]  /*0990*/  IMAD.WIDE.U32 R6, R17, 0x4, R6 ;  /* 0x0000000411067825 */ /* 0x000fc800078e0006 */
[----:B----45:R-:W-:-:S05]  /*09a0*/  FFMA R5, R10, R14, R27 ;  /* 0x0000000e0a057223 */ /* 0x030fca000000001b */
[----:B------:R1:W-:Y:S04]  /*09b0*/  STG.E desc[UR4][R12.64], R5 ;  /* 0x000000050c007986 */ /* 0x0003e8000c101904 */
[----:B------:R-:W2:Y:S04]  /*09c0*/  LDG.E R8, desc[UR4][R8.64] ;  /* 0x0000000408087981 */ /* 0x000ea8000c1e1900 */
[----:B------:R-:W2:Y:S01]  /*09d0*/  LDG.E R6, desc[UR4][R6.64] ;  /* 0x0000000406067981 */ /* 0x000ea2000c1e1900 */
[----:B------:R-:W-:Y:S01]  /*09e0*/  IADD3 R4, PT, PT, R4, 0x2, RZ ;  /* 0x0000000204047810 */ /* 0x000fe20007ffe0ff */
[----:B--2---:R-:W-:-:S05]  /*09f0*/  FFMA R27, R8, R6, R5 ;  /* 0x00000006081b7223 */ /* 0x004fca0000000005 */
[----:B------:R1:W-:Y:S02]  /*0a00*/  STG.E desc[UR4][R12.64], R27 ;  /* 0x0000001b0c007986 */ /* 0x0003e4000c101904 */
.L_x_16:
[----:B------:R-:W-:Y:S05]  /*0a10*/  @P1 EXIT ;  /* 0x000000000000194d */ /* 0x000fea0003800000 */
[----:B------:R-:W4:Y:S01]  /*0a20*/  LDC.64 R6, c[0x0][0x380] ;  /* 0x0000e000ff067b82 */ /* 0x000f220000000a00 */
[-C--:B-1-3--:R-:W-:Y:S02]  /*0a30*/  IMAD R5, R3, R0.reuse, R4 ;  /* 0x0000000003057224 */ /* 0x08afe400078e0204 */
[----:B------:R-:W-:-:S05]  /*0a40*/  IMAD R11, R4, R0, R3 ;  /* 0x00000000040b7224 */ /* 0x000fca00078e0203 */
[----:B------:R-:W1:Y:S01]  /*0a50*/  LDC.64 R8, c[0x0][0x388] ;  /* 0x0000e200ff087b82 */ /* 0x000e620000000a00 */
[----:B----4-:R-:W-:-:S06]  /*0a60*/  IMAD.WIDE.U32 R2, R5, 0x4, R6 ;  /* 0x0000000405027825 */ /* 0x010fcc00078e0006 */
[----:B------:R-:W2:Y:S01]  /*0a70*/  LDG.E R2, desc[UR4][R2.64] ;  /* 0x0000000402027981 */ /* 0x000ea2000c1e1900 */
[----:B-1----:R-:W-:-:S06]  /*0a80*/  IMAD.WIDE.U32 R4, R11, 0x4, R8 ;  /* 0x000000040b047825 */ /* 0x002fcc00078e0008 */
[----:B------:R-:W2:Y:S02]  /*0a90*/  LDG.E R4, desc[UR4][R4.64] ;  /* 0x0000000404047981 */ /* 0x000ea4000c1e1900 */
[----:B--2--5:R-:W-:-:S05]  /*0aa0*/  FFMA R27, R2, R4, R27 ;  /* 0x00000004021b7223 */ /* 0x024fca000000001b */
[----:B------:R-:W-:Y:S01]  /*0ab0*/  STG.E desc[UR4][R12.64], R27 ;  /* 0x0000001b0c007986 */ /* 0x000fe2000c101904 */
[----:B------:R-:W-:Y:S05]  /*0ac0*/  EXIT ;  /* 0x000000000000794d */ /* 0x000fea0003800000 */
.L_x_17:
        /* <DEDUP_REMOVED lines=11> */
.L_x_21:


//--------------------- .nv.shared._Z27Matrix_Multiply_Loop_UnrollPfS_S_i --------------------------
	.section	.nv.shared._Z27Matrix_Multiply_Loop_UnrollPfS_S_i,"aw",@nobits
	.sectionflags	@""
	.align	4
.nv.shared._Z27Matrix_Multiply_Loop_UnrollPfS_S_i:
	.zero		1056


//--------------------- .nv.shared.reserved.0     --------------------------
	.section	.nv.shared.reserved.0,"aw",@nobits
	.weak		__nv_reservedSMEM_offset_0_alias
	.size		__nv_reservedSMEM_offset_0_alias, 0, 64
	.other		__nv_reservedSMEM_offset_0_alias,@"STO_CUDA_RESERVED_SHARED STV_DEFAULT"
__nv_reservedSMEM_offset_0_alias:
	.zero		0
	.zero		64


//--------------------- .nv.shared._Z21Matrix_Multiply_TiledPfS_S_i --------------------------
	.section	.nv.shared._Z21Matrix_Multiply_TiledPfS_S_i,"aw",@nobits
	.sectionflags	@""
	.align	4
.nv.shared._Z21Matrix_Multiply_TiledPfS_S_i:
	.zero		1056


//--------------------- .nv.constant0._Z27Matrix_Multiply_Loop_UnrollPfS_S_i --------------------------
	.section	.nv.constant0._Z27Matrix_Multiply_Loop_UnrollPfS_S_i,"a",@progbits
	.sectionflags	@""
	.align	4
.nv.constant0._Z27Matrix_Multiply_Loop_UnrollPfS_S_i:
	.zero		924


//--------------------- .nv.constant0._Z21Matrix_Multiply_TiledPfS_S_i --------------------------
	.section	.nv.constant0._Z21Matrix_Multiply_TiledPfS_S_i,"a",@progbits
	.sectionflags	@""
	.align	4
.nv.constant0._Z21Matrix_Multiply_TiledPfS_S_i:
	.zero		924


//--------------------- .nv.constant0._Z23Matrix_Multiply_Cuda_2dPfS_S_i --------------------------
	.section	.nv.constant0._Z23Matrix_Multiply_Cuda_2dPfS_S_i,"a",@progbits
	.sectionflags	@""
	.align	4
.nv.constant0._Z23Matrix_Multiply_Cuda_2dPfS_S_i:
	.zero		924


//--------------------- .nv.constant0._Z23Matrix_Multiply_Cuda_1dPfS_S_i --------------------------
	.section	.nv.constant0._Z23Matrix_Multiply_Cuda_1dPfS_S_i,"a",@progbits
	.sectionflags	@""
	.align	4
.nv.constant0._Z23Matrix_Multiply_Cuda_1dPfS_S_i:
	.zero		924


//--------------------- SYMBOLS --------------------------

	.type		.nv.reservedSmem.offset0,@object
	.size		.nv.reservedSmem.offset0,0x4
	.type		.nv.reservedSmem.cap,@object
	.size		.nv.reservedSmem.cap,0x4
